// auto-generated by cutlass_sweep.gemm — config: {"arch": "sm_100", "cluster_m": 1, "cluster_n": 1, "dtype": "fp16", "dtype_b": "fp16", "layout": "nt", "stages": 2, "tile_k": 64, "tile_m": 64, "tile_n": 128}
#include "cutlass/cutlass.h"
#include "cutlass/gemm/collective/collective_builder.hpp"
#include "cutlass/gemm/device/gemm_universal_adapter.h"
#include "cutlass/gemm/kernel/gemm_universal.hpp"
#include "cutlass/epilogue/collective/collective_builder.hpp"

using ElemA = cutlass::half_t;
using ElemB = cutlass::half_t;
using ElemCD = cutlass::half_t;
using Acc  = float;
using TileShape    = cute::Shape<cute::_64, cute::_128, cute::_64>;
using ClusterShape = cute::Shape<cute::_1, cute::_1, cute::_1>;

using CollectiveEpilogue = typename cutlass::epilogue::collective::CollectiveBuilder<
    cutlass::arch::Sm100, cutlass::arch::OpClassTensorOp,
    TileShape, ClusterShape,
    cutlass::epilogue::collective::EpilogueTileAuto,
    Acc, Acc,
    ElemCD, cutlass::layout::RowMajor, 128 / cutlass::sizeof_bits<ElemCD>::value,
    ElemCD, cutlass::layout::RowMajor, 128 / cutlass::sizeof_bits<ElemCD>::value,
    cutlass::epilogue::collective::EpilogueScheduleAuto
  >::CollectiveOp;

using CollectiveMainloop = typename cutlass::gemm::collective::CollectiveBuilder<
    cutlass::arch::Sm100, cutlass::arch::OpClassTensorOp,
    ElemA, cutlass::layout::RowMajor, 128 / cutlass::sizeof_bits<ElemA>::value,
    ElemB, cutlass::layout::ColumnMajor, 128 / cutlass::sizeof_bits<ElemB>::value,
    Acc,
    TileShape, ClusterShape,
    cutlass::gemm::collective::StageCount<2>,
    cutlass::gemm::collective::KernelScheduleAuto
  >::CollectiveOp;

using GemmKernel = cutlass::gemm::kernel::GemmUniversal<
    cute::Shape<int,int,int,int>,
    CollectiveMainloop,
    CollectiveEpilogue
>;
using Gemm = cutlass::gemm::device::GemmUniversalAdapter<GemmKernel>;

// Force the device kernel symbol into the cubin without needing a host main.
auto* _anchor = &cutlass::device_kernel<GemmKernel>;


// ===== COMPILED SASS (sm_100a) =====

	.target	sm_100a

	.elftype	@"ET_EXEC"


//--------------------- .note.nv.tkinfo           --------------------------
	.section	.note.nv.tkinfo,"",@"SHT_NOTE"
	.sectionflags	@"SHF_NOTE_NV_TKINFO"
	.tkinfo
        /*0018*/ 	.word	0x00000002
        /*0030*/ 	.string	""
        /*0030*/ 	.string	"ptxas"
        /*0030*/ 	.string	"Cuda compilation tools, release 13.0, V13.0.88"
        /*0030*/ 	.string	"Build cuda_13.0.r13.0/compiler.36424714_0"
        /*0030*/ 	.string	"-arch sm_100a -m 64 "



//--------------------- .note.nv.cuinfo           --------------------------
	.section	.note.nv.cuinfo,"",@"SHT_NOTE"
	.sectionflags	@"SHF_NOTE_NV_CUINFO"
        /*0018*/ 	.short	0x0002
        /*001a*/ 	.short	0x0064
        /*001c*/ 	.short	0x0082
	.zero		2


//--------------------- .nv.info                  --------------------------
	.section	.nv.info,"",@"SHT_CUDA_INFO"
	.align	4


	//----- nvinfo : EIATTR_REGCOUNT
	.align		4
        /*0000*/ 	.byte	0x04, 0x2f
        /*0002*/ 	.short	(.L_19 - .L_18)
	.align		4
.L_18:
        /*0004*/ 	.word	index@(_ZN7cutlass13device_kernelINS_4gemm6kernel13GemmUniversalIN4cute5tupleIJiiiiEEENS1_10collective13CollectiveMmaINS1_35MainloopSm100TmaUmmaWarpSpecializedILi2ELi2ELi4ENS5_IJNS4_1CILi1EEESB_SB_EEEEENS5_IJNSA_ILi64EEENSA_ILi128EEESE_EEENS_6half_tENS5_IJlSB_lEEESH_SI_NS4_8TiledMMAINS4_8MMA_AtomIJNS4_20SM100_MMA_F16BF16_SSISH_SH_fLi64ELi128ELNS4_4UMMA5MajorE0ELSN_0ELNSM_7ScaleInE0ELSO_0EEEEEENS4_6LayoutISC_NS5_IJNSA_ILi0EEESS_SS_EEEEENS5_IJNS4_10UnderscoreESV_SV_EEEEENS4_13SM90_TMA_LOADENS4_14ComposedLayoutINS4_7SwizzleILi3ELi4ELi3EEENS4_18smem_ptr_flag_bitsILi16EEENSR_INS5_IJNSA_ILi8EEESE_EEENS5_IJSE_SB_EEEEEEEvNS4_8identityESY_S18_vS19_EENS_8epilogue10collective18CollectiveEpilogueINS1B_23Sm100TmaWarpSpecializedILi4ELi2ELi16ELb1ELb0EEEJSG_NS5_IJNSR_ISE_SB_EENSR_INSA_ILi32EEESB_EEEEESH_SI_SH_SI_NS1B_6fusion15FusionCallbacksIS1F_NS1K_17LinearCombinationISH_fSH_fLNS_15FloatRoundStyleE2EEESG_S1J_JEEENS4_5SM1004TMEM4LOAD26SM100_TMEM_LOAD_16dp256b4xESY_NSZ_INS10_ILi2ELi4ELi3EEES13_NSR_INS5_IJS14_S1H_EEENS5_IJS1H_SB_EEEEEEENS4_17SM75_U32x4_LDSM_NENS4_14SM90_TMA_STOREES1Y_NS4_17SM90_U32x4_STSM_NENS4_39AutoVectorizingCopyWithAssumedAlignmentILi128EEEEEEvvEEEEvNT_6ParamsE)
        /*0008*/ 	.word	0x0000005b


	//----- nvinfo : EIATTR_FRAME_SIZE
	.align		4
.L_19:
        /*000c*/ 	.byte	0x04, 0x11
        /*000e*/ 	.short	(.L_21 - .L_20)
	.align		4
.L_20:
        /*0010*/ 	.word	index@($__internal_2_$__cuda_sm10x_tcgen05_guardrail_trap_unallocated_columns_being_dealloced)
        /*0014*/ 	.word	0x00000000


	//----- nvinfo : EIATTR_FRAME_SIZE
	.align		4
.L_21:
        /*0018*/ 	.byte	0x04, 0x11
        /*001a*/ 	.short	(.L_23 - .L_22)
	.align		4
.L_22:
        /*001c*/ 	.word	index@($__internal_1_$__cuda_sm10x_tcgen05_guardrail_trap_phase_invalid_during_alloc)
        /*0020*/ 	.word	0x00000000


	//----- nvinfo : EIATTR_FRAME_SIZE
	.align		4
.L_23:
        /*0024*/ 	.byte	0x04, 0x11
        /*0026*/ 	.short	(.L_25 - .L_24)
	.align		4
.L_24:
        /*0028*/ 	.word	index@($__internal_0_$__cuda_sm10x_tcgen05_guardrail_trap_col_being_dealloced_not_returned_by_alloc)
        /*002c*/ 	.word	0x00000000


	//----- nvinfo : EIATTR_FRAME_SIZE
	.align		4
.L_25:
        /*0030*/ 	.byte	0x04, 0x11
        /*0032*/ 	.short	(.L_27 - .L_26)
	.align		4
.L_26:
        /*0034*/ 	.word	index@(_ZN7cutlass13device_kernelINS_4gemm6kernel13GemmUniversalIN4cute5tupleIJiiiiEEENS1_10collective13CollectiveMmaINS1_35MainloopSm100TmaUmmaWarpSpecializedILi2ELi2ELi4ENS5_IJNS4_1CILi1EEESB_SB_EEEEENS5_IJNSA_ILi64EEENSA_ILi128EEESE_EEENS_6half_tENS5_IJlSB_lEEESH_SI_NS4_8TiledMMAINS4_8MMA_AtomIJNS4_20SM100_MMA_F16BF16_SSISH_SH_fLi64ELi128ELNS4_4UMMA5MajorE0ELSN_0ELNSM_7ScaleInE0ELSO_0EEEEEENS4_6LayoutISC_NS5_IJNSA_ILi0EEESS_SS_EEEEENS5_IJNS4_10UnderscoreESV_SV_EEEEENS4_13SM90_TMA_LOADENS4_14ComposedLayoutINS4_7SwizzleILi3ELi4ELi3EEENS4_18smem_ptr_flag_bitsILi16EEENSR_INS5_IJNSA_ILi8EEESE_EEENS5_IJSE_SB_EEEEEEEvNS4_8identityESY_S18_vS19_EENS_8epilogue10collective18CollectiveEpilogueINS1B_23Sm100TmaWarpSpecializedILi4ELi2ELi16ELb1ELb0EEEJSG_NS5_IJNSR_ISE_SB_EENSR_INSA_ILi32EEESB_EEEEESH_SI_SH_SI_NS1B_6fusion15FusionCallbacksIS1F_NS1K_17LinearCombinationISH_fSH_fLNS_15FloatRoundStyleE2EEESG_S1J_JEEENS4_5SM1004TMEM4LOAD26SM100_TMEM_LOAD_16dp256b4xESY_NSZ_INS10_ILi2ELi4ELi3EEES13_NSR_INS5_IJS14_S1H_EEENS5_IJS1H_SB_EEEEEEENS4_17SM75_U32x4_LDSM_NENS4_14SM90_TMA_STOREES1Y_NS4_17SM90_U32x4_STSM_NENS4_39AutoVectorizingCopyWithAssumedAlignmentILi128EEEEEEvvEEEEvNT_6ParamsE)
        /*0038*/ 	.word	0x00000000


	//----- nvinfo : EIATTR_MIN_STACK_SIZE
	.align		4
.L_27:
        /*003c*/ 	.byte	0x04, 0x12
        /*003e*/ 	.short	(.L_29 - .L_28)
	.align		4
.L_28:
        /*0040*/ 	.word	index@(_ZN7cutlass13device_kernelINS_4gemm6kernel13GemmUniversalIN4cute5tupleIJiiiiEEENS1_10collective13CollectiveMmaINS1_35MainloopSm100TmaUmmaWarpSpecializedILi2ELi2ELi4ENS5_IJNS4_1CILi1EEESB_SB_EEEEENS5_IJNSA_ILi64EEENSA_ILi128EEESE_EEENS_6half_tENS5_IJlSB_lEEESH_SI_NS4_8TiledMMAINS4_8MMA_AtomIJNS4_20SM100_MMA_F16BF16_SSISH_SH_fLi64ELi128ELNS4_4UMMA5MajorE0ELSN_0ELNSM_7ScaleInE0ELSO_0EEEEEENS4_6LayoutISC_NS5_IJNSA_ILi0EEESS_SS_EEEEENS5_IJNS4_10UnderscoreESV_SV_EEEEENS4_13SM90_TMA_LOADENS4_14ComposedLayoutINS4_7SwizzleILi3ELi4ELi3EEENS4_18smem_ptr_flag_bitsILi16EEENSR_INS5_IJNSA_ILi8EEESE_EEENS5_IJSE_SB_EEEEEEEvNS4_8identityESY_S18_vS19_EENS_8epilogue10collective18CollectiveEpilogueINS1B_23Sm100TmaWarpSpecializedILi4ELi2ELi16ELb1ELb0EEEJSG_NS5_IJNSR_ISE_SB_EENSR_INSA_ILi32EEESB_EEEEESH_SI_SH_SI_NS1B_6fusion15FusionCallbacksIS1F_NS1K_17LinearCombinationISH_fSH_fLNS_15FloatRoundStyleE2EEESG_S1J_JEEENS4_5SM1004TMEM4LOAD26SM100_TMEM_LOAD_16dp256b4xESY_NSZ_INS10_ILi2ELi4ELi3EEES13_NSR_INS5_IJS14_S1H_EEENS5_IJS1H_SB_EEEEEEENS4_17SM75_U32x4_LDSM_NENS4_14SM90_TMA_STOREES1Y_NS4_17SM90_U32x4_STSM_NENS4_39AutoVectorizingCopyWithAssumedAlignmentILi128EEEEEEvvEEEEvNT_6ParamsE)
        /*0044*/ 	.word	0x00000000
.L_29:


//--------------------- .nv.compat                --------------------------
	.section	.nv.compat,"",@"SHT_CUDA_COMPAT_INFO"
	.align	4
        /*0000*/ 	.byte	0x02, 0x09, 0x01, 0x00, 0x02, 0x02, 0x02, 0x00, 0x02, 0x05, 0x05, 0x00, 0x03, 0x07, 0x01, 0x01
        /*0010*/ 	.byte	0x02, 0x03, 0x01, 0x00, 0x02, 0x06, 0x01, 0x00, 0x04, 0x0b, 0x08, 0x00, 0x09, 0x00, 0x00, 0x00
        /*0020*/ 	.byte	0x00, 0x00, 0x00, 0x00


//--------------------- .nv.info._ZN7cutlass13device_kernelINS_4gemm6kernel13GemmUniversalIN4cute5tupleIJiiiiEEENS1_10collective13CollectiveMmaINS1_35MainloopSm100TmaUmmaWarpSpecializedILi2ELi2ELi4ENS5_IJNS4_1CILi1EEESB_SB_EEEEENS5_IJNSA_ILi64EEENSA_ILi128EEESE_EEENS_6half_tENS5_IJlSB_lEEESH_SI_NS4_8TiledMMAINS4_8MMA_AtomIJNS4_20SM100_MMA_F16BF16_SSISH_SH_fLi64ELi128ELNS4_4UMMA5MajorE0ELSN_0ELNSM_7ScaleInE0ELSO_0EEEEEENS4_6LayoutISC_NS5_IJNSA_ILi0EEESS_SS_EEEEENS5_IJNS4_10UnderscoreESV_SV_EEEEENS4_13SM90_TMA_LOADENS4_14ComposedLayoutINS4_7SwizzleILi3ELi4ELi3EEENS4_18smem_ptr_flag_bitsILi16EEENSR_INS5_IJNSA_ILi8EEESE_EEENS5_IJSE_SB_EEEEEEEvNS4_8identityESY_S18_vS19_EENS_8epilogue10collective18CollectiveEpilogueINS1B_23Sm100TmaWarpSpecializedILi4ELi2ELi16ELb1ELb0EEEJSG_NS5_IJNSR_ISE_SB_EENSR_INSA_ILi32EEESB_EEEEESH_SI_SH_SI_NS1B_6fusion15FusionCallbacksIS1F_NS1K_17LinearCombinationISH_fSH_fLNS_15FloatRoundStyleE2EEESG_S1J_JEEENS4_5SM1004TMEM4LOAD26SM100_TMEM_LOAD_16dp256b4xESY_NSZ_INS10_ILi2ELi4ELi3EEES13_NSR_INS5_IJS14_S1H_EEENS5_IJS1H_SB_EEEEEEENS4_17SM75_U32x4_LDSM_NENS4_14SM90_TMA_STOREES1Y_NS4_17SM90_U32x4_STSM_NENS4_39AutoVectorizingCopyWithAssumedAlignmentILi128EEEEEEvvEEEEvNT_6ParamsE --------------------------
	.section	.nv.info._ZN7cutlass13device_kernelINS_4gemm6kernel13GemmUniversalIN4cute5tupleIJiiiiEEENS1_10collective13CollectiveMmaINS1_35MainloopSm100TmaUmmaWarpSpecializedILi2ELi2ELi4ENS5_IJNS4_1CILi1EEESB_SB_EEEEENS5_IJNSA_ILi64EEENSA_ILi128EEESE_EEENS_6half_tENS5_IJlSB_lEEESH_SI_NS4_8TiledMMAINS4_8MMA_AtomIJNS4_20SM100_MMA_F16BF16_SSISH_SH_fLi64ELi128ELNS4_4UMMA5MajorE0ELSN_0ELNSM_7ScaleInE0ELSO_0EEEEEENS4_6LayoutISC_NS5_IJNSA_ILi0EEESS_SS_EEEEENS5_IJNS4_10UnderscoreESV_SV_EEEEENS4_13SM90_TMA_LOADENS4_14ComposedLayoutINS4_7SwizzleILi3ELi4ELi3EEENS4_18smem_ptr_flag_bitsILi16EEENSR_INS5_IJNSA_ILi8EEESE_EEENS5_IJSE_SB_EEEEEEEvNS4_8identityESY_S18_vS19_EENS_8epilogue10collective18CollectiveEpilogueINS1B_23Sm100TmaWarpSpecializedILi4ELi2ELi16ELb1ELb0EEEJSG_NS5_IJNSR_ISE_SB_EENSR_INSA_ILi32EEESB_EEEEESH_SI_SH_SI_NS1B_6fusion15FusionCallbacksIS1F_NS1K_17LinearCombinationISH_fSH_fLNS_15FloatRoundStyleE2EEESG_S1J_JEEENS4_5SM1004TMEM4LOAD26SM100_TMEM_LOAD_16dp256b4xESY_NSZ_INS10_ILi2ELi4ELi3EEES13_NSR_INS5_IJS14_S1H_EEENS5_IJS1H_SB_EEEEEEENS4_17SM75_U32x4_LDSM_NENS4_14SM90_TMA_STOREES1Y_NS4_17SM90_U32x4_STSM_NENS4_39AutoVectorizingCopyWithAssumedAlignmentILi128EEEEEEvvEEEEvNT_6ParamsE,"",@"SHT_CUDA_INFO"
	.sectionflags	@""
	.align	4


	//----- nvinfo : EIATTR_CUDA_API_VERSION
	.align		4
        /*0000*/ 	.byte	0x04, 0x37
        /*0002*/ 	.short	(.L_31 - .L_30)
.L_30:
        /*0004*/ 	.word	0x00000082


	//----- nvinfo : EIATTR_KPARAM_INFO
	.align		4
.L_31:
        /*0008*/ 	.byte	0x04, 0x17
        /*000a*/ 	.short	(.L_33 - .L_32)
.L_32:
        /*000c*/ 	.word	0x00000000
        /*0010*/ 	.short	0x0000
        /*0012*/ 	.short	0x0000
        /*0014*/ 	.byte	0x00, 0xf0, 0x01, 0x20


	//----- nvinfo : EIATTR_AT_ENTRY_FRAGMENTS
	.align		4
.L_33:
        /*0018*/ 	.byte	0x04, 0x4f
        /*001a*/ 	.short	(.L_35 - .L_34)


	//   ....[0]....
.L_34:
        /*001c*/ 	.word	0x00000006


	//----- nvinfo : EIATTR_RESERVED_SMEM_USED
	.align		4
.L_35:
        /*0020*/ 	.byte	0x01, 0x41
	.zero		2


	//----- nvinfo : EIATTR_SPARSE_MMA_MASK
	.align		4
        /*0024*/ 	.byte	0x03, 0x50
        /*0026*/ 	.short	0x0000


	//----- nvinfo : EIATTR_TCGEN05_1CTA_USED
	.align		4
        /*0028*/ 	.byte	0x01, 0x51
	.zero		2


	//----- nvinfo : EIATTR_MAXREG_COUNT
	.align		4
        /*002c*/ 	.byte	0x03, 0x1b
        /*002e*/ 	.short	0x00ff


	//----- nvinfo : EIATTR_NUM_BARRIERS
	.align		4
        /*0030*/ 	.byte	0x02, 0x4c
        /*0032*/ 	.byte	0x07
	.zero		1


	//----- nvinfo : EIATTR_EXTERNS
	.align		4
        /*0034*/ 	.byte	0x04, 0x0f
        /*0036*/ 	.short	(.L_37 - .L_36)


	//   ....[0]....
	.align		4
.L_36:
        /*0038*/ 	.word	index@(__assertfail)


	//----- nvinfo : EIATTR_MERCURY_ISA_VERSION
	.align		4
.L_37:
        /*003c*/ 	.byte	0x03, 0x5f
        /*003e*/ 	.short	0x0101


	//----- nvinfo : EIATTR_INT_WARP_WIDE_INSTR_OFFSETS
	.align		4
        /*0040*/ 	.byte	0x04, 0x31
        /*0042*/ 	.short	(.L_39 - .L_38)


	//   ....[0]....
.L_38:
        /*0044*/ 	.word	0x00001db0


	//   ....[1]....
        /*0048*/ 	.word	0x00003740


	//   ....[2]....
        /*004c*/ 	.word	0x00003760


	//   ....[3]....
        /*0050*/ 	.word	0x00003790


	//   ....[4]....
        /*0054*/ 	.word	0x000040d0


	//   ....[5]....
        /*0058*/ 	.word	0x00004140


	//   ....[6]....
        /*005c*/ 	.word	0x00004220


	//   ....[7]....
        /*0060*/ 	.word	0x000042a0


	//   ....[8]....
        /*0064*/ 	.word	0x000043b0


	//   ....[9]....
        /*0068*/ 	.word	0x00004440


	//   ....[10]....
        /*006c*/ 	.word	0x00004620


	//   ....[11]....
        /*0070*/ 	.word	0x00004780


	//----- nvinfo : EIATTR_COOP_GROUP_MASK_REGIDS
	.align		4
.L_39:
        /*0074*/ 	.byte	0x04, 0x29
        /*0076*/ 	.short	(.L_41 - .L_40)


	//   ....[0]....
.L_40:
        /*0078*/ 	.word	0xffffffff


	//   ....[1]....
        /*007c*/ 	.word	0xffffffff


	//   ....[2]....
        /*0080*/ 	.word	0xffffffff


	//   ....[3]....
        /*0084*/ 	.word	0xffffffff


	//   ....[4]....
        /*0088*/ 	.word	0xffffffff


	//   ....[5]....
        /*008c*/ 	.word	0xffffffff


	//   ....[6]....
        /*0090*/ 	.word	0xffffffff


	//   ....[7]....
        /*0094*/ 	.word	0xffffffff


	//   ....[8]....
        /*0098*/ 	.word	0xffffffff


	//   ....[9]....
        /*009c*/ 	.word	0xffffffff


	//   ....[10]....
        /*00a0*/ 	.word	0xffffffff


	//   ....[11]....
        /*00a4*/ 	.word	0xffffffff


	//   ....[12]....
        /*00a8*/ 	.word	0xffffffff


	//----- nvinfo : EIATTR_COOP_GROUP_INSTR_OFFSETS
	.align		4
.L_41:
        /*00ac*/ 	.byte	0x04, 0x28
        /*00ae*/ 	.short	(.L_43 - .L_42)


	//   ....[0]....
.L_42:
        /*00b0*/ 	.word	0x00000090


	//   ....[1]....
        /*00b4*/ 	.word	0x000004d0


	//   ....[2]....
        /*00b8*/ 	.word	0x00000600


	//   ....[3]....
        /*00bc*/ 	.word	0x000007a0


	//   ....[4]....
        /*00c0*/ 	.word	0x000008a0


	//   ....[5]....
        /*00c4*/ 	.word	0x00000a10


	//   ....[6]....
        /*00c8*/ 	.word	0x00000bb0


	//   ....[7]....
        /*00cc*/ 	.word	0x00001c90


	//   ....[8]....
        /*00d0*/ 	.word	0x00002950


	//   ....[9]....
        /*00d4*/ 	.word	0x00002b60


	//   ....[10]....
        /*00d8*/ 	.word	0x00002b90


	//   ....[11]....
        /*00dc*/ 	.word	0x00003620


	//   ....[12]....
        /*00e0*/ 	.word	0x00003850


	//----- nvinfo : EIATTR_VRC_CTA_INIT_COUNT
	.align		4
.L_43:
        /*00e4*/ 	.byte	0x02, 0x4a
        /*00e6*/ 	.byte	0x80
	.zero		1


	//----- nvinfo : EIATTR_SYSCALL_OFFSETS
	.align		4
        /*00e8*/ 	.byte	0x04, 0x46
        /*00ea*/ 	.short	(.L_45 - .L_44)


	//   ....[0]....
.L_44:
        /*00ec*/ 	.word	0x00005230


	//   ....[1]....
        /*00f0*/ 	.word	0x00005320


	//   ....[2]....
        /*00f4*/ 	.word	0x00005a80


	//   ....[3]....
        /*00f8*/ 	.word	0x00006330


	//   ....[4]....
        /*00fc*/ 	.word	0x00006bb0


	//   ....[5]....
        /*0100*/ 	.word	0x00007430


	//----- nvinfo : EIATTR_MBARRIER_INSTR_OFFSETS
	.align		4
.L_45:
        /*0104*/ 	.byte	0x04, 0x39
        /*0106*/ 	.short	(.L_47 - .L_46)


	//   ....[0]....
.L_46:
        /*0108*/ 	.word	0x000005b0
        /*010c*/ 	.word	0x000000ff
        /*0110*/ 	.word	0x00000000
        /*0114*/ 	.short	0x0100
        /*0116*/ 	.byte	0x05
	.zero		1


	//   ....[1]....
        /*0118*/ 	.word	0x000005c0
        /*011c*/ 	.word	0x000000ff
        /*0120*/ 	.word	0x00000010
        /*0124*/ 	.short	0x0100
        /*0126*/ 	.byte	0x05
	.zero		1


	//   ....[2]....
        /*0128*/ 	.word	0x000005d0
        /*012c*/ 	.word	0x000000ff
        /*0130*/ 	.word	0x00000008
        /*0134*/ 	.short	0x0100
        /*0136*/ 	.byte	0x05
	.zero		1


	//   ....[3]....
        /*0138*/ 	.word	0x000005e0
        /*013c*/ 	.word	0x000000ff
        /*0140*/ 	.word	0x00000018
        /*0144*/ 	.short	0x0100
        /*0146*/ 	.byte	0x05
	.zero		1


	//   ....[4]....
        /*0148*/ 	.word	0x00000710
        /*014c*/ 	.word	0x000000ff
        /*0150*/ 	.word	0x00000020
        /*0154*/ 	.short	0x0100
        /*0156*/ 	.byte	0x07
	.zero		1


	//   ....[5]....
        /*0158*/ 	.word	0x00000720
        /*015c*/ 	.word	0x000000ff
        /*0160*/ 	.word	0x00000040
        /*0164*/ 	.short	0x0100
        /*0166*/ 	.byte	0x07
	.zero		1


	//   ....[6]....
        /*0168*/ 	.word	0x00000730
        /*016c*/ 	.word	0x000000ff
        /*0170*/ 	.word	0x00000028
        /*0174*/ 	.short	0x0100
        /*0176*/ 	.byte	0x07
	.zero		1


	//   ....[7]....
        /*0178*/ 	.word	0x00000740
        /*017c*/ 	.word	0x000000ff
        /*0180*/ 	.word	0x00000048
        /*0184*/ 	.short	0x0100
        /*0186*/ 	.byte	0x07
	.zero		1


	//   ....[8]....
        /*0188*/ 	.word	0x00000750
        /*018c*/ 	.word	0x000000ff
        /*0190*/ 	.word	0x00000030
        /*0194*/ 	.short	0x0100
        /*0196*/ 	.byte	0x07
	.zero		1


	//   ....[9]....
        /*0198*/ 	.word	0x00000760
        /*019c*/ 	.word	0x000000ff
        /*01a0*/ 	.word	0x00000050
        /*01a4*/ 	.short	0x0100
        /*01a6*/ 	.byte	0x07
	.zero		1


	//   ....[10]....
        /*01a8*/ 	.word	0x00000770
        /*01ac*/ 	.word	0x000000ff
        /*01b0*/ 	.word	0x00000038
        /*01b4*/ 	.short	0x0100
        /*01b6*/ 	.byte	0x07
	.zero		1


	//   ....[11]....
        /*01b8*/ 	.word	0x00000780
        /*01bc*/ 	.word	0x000000ff
        /*01c0*/ 	.word	0x00000058
        /*01c4*/ 	.short	0x0100
        /*01c6*/ 	.byte	0x07
	.zero		1


	//   ....[12]....
        /*01c8*/ 	.word	0x00000870
        /*01cc*/ 	.word	0x000000ff
        /*01d0*/ 	.word	0x00000060
        /*01d4*/ 	.short	0x0100
        /*01d6*/ 	.byte	0x05
	.zero		1


	//   ....[13]....
        /*01d8*/ 	.word	0x00000880
        /*01dc*/ 	.word	0x000000ff
        /*01e0*/ 	.word	0x00000068
        /*01e4*/ 	.short	0x0100
        /*01e6*/ 	.byte	0x05
	.zero		1


	//   ....[14]....
        /*01e8*/ 	.word	0x000009c0
        /*01ec*/ 	.word	0x000000ff
        /*01f0*/ 	.word	0x00000070
        /*01f4*/ 	.short	0x0100
        /*01f6*/ 	.byte	0x05
	.zero		1


	//   ....[15]....
        /*01f8*/ 	.word	0x000009d0
        /*01fc*/ 	.word	0x000000ff
        /*0200*/ 	.word	0x00000080
        /*0204*/ 	.short	0x0100
        /*0206*/ 	.byte	0x05
	.zero		1


	//   ....[16]....
        /*0208*/ 	.word	0x000009e0
        /*020c*/ 	.word	0x000000ff
        /*0210*/ 	.word	0x00000078
        /*0214*/ 	.short	0x0100
        /*0216*/ 	.byte	0x05
	.zero		1


	//   ....[17]....
        /*0218*/ 	.word	0x000009f0
        /*021c*/ 	.word	0x000000ff
        /*0220*/ 	.word	0x00000088
        /*0224*/ 	.short	0x0100
        /*0226*/ 	.byte	0x05
	.zero		1


	//   ....[18]....
        /*0228*/ 	.word	0x00000b20
        /*022c*/ 	.word	0x000000ff
        /*0230*/ 	.word	0x00000090
        /*0234*/ 	.short	0x0100
        /*0236*/ 	.byte	0x07
	.zero		1


	//   ....[19]....
        /*0238*/ 	.word	0x00000b30
        /*023c*/ 	.word	0x000000ff
        /*0240*/ 	.word	0x000000b0
        /*0244*/ 	.short	0x0100
        /*0246*/ 	.byte	0x07
	.zero		1


	//   ....[20]....
        /*0248*/ 	.word	0x00000b40
        /*024c*/ 	.word	0x000000ff
        /*0250*/ 	.word	0x00000098
        /*0254*/ 	.short	0x0100
        /*0256*/ 	.byte	0x07
	.zero		1


	//   ....[21]....
        /*0258*/ 	.word	0x00000b50
        /*025c*/ 	.word	0x000000ff
        /*0260*/ 	.word	0x000000b8
        /*0264*/ 	.short	0x0100
        /*0266*/ 	.byte	0x07
	.zero		1


	//   ....[22]....
        /*0268*/ 	.word	0x00000b60
        /*026c*/ 	.word	0x000000ff
        /*0270*/ 	.word	0x000000a0
        /*0274*/ 	.short	0x0100
        /*0276*/ 	.byte	0x07
	.zero		1


	//   ....[23]....
        /*0278*/ 	.word	0x00000b70
        /*027c*/ 	.word	0x000000ff
        /*0280*/ 	.word	0x000000c0
        /*0284*/ 	.short	0x0100
        /*0286*/ 	.byte	0x07
	.zero		1


	//   ....[24]....
        /*0288*/ 	.word	0x00000b80
        /*028c*/ 	.word	0x000000ff
        /*0290*/ 	.word	0x000000a8
        /*0294*/ 	.short	0x0100
        /*0296*/ 	.byte	0x07
	.zero		1


	//   ....[25]....
        /*0298*/ 	.word	0x00000b90
        /*029c*/ 	.word	0x000000ff
        /*02a0*/ 	.word	0x000000c8
        /*02a4*/ 	.short	0x0100
        /*02a6*/ 	.byte	0x07
	.zero		1


	//   ....[26]....
        /*02a8*/ 	.word	0x00000c80
        /*02ac*/ 	.word	0x000000ff
        /*02b0*/ 	.word	0x000000d0
        /*02b4*/ 	.short	0x0100
        /*02b6*/ 	.byte	0x05
	.zero		1


	//   ....[27]....
        /*02b8*/ 	.word	0x00000c90
        /*02bc*/ 	.word	0x000000ff
        /*02c0*/ 	.word	0x000000e0
        /*02c4*/ 	.short	0x0100
        /*02c6*/ 	.byte	0x05
	.zero		1


	//   ....[28]....
        /*02c8*/ 	.word	0x00000ca0
        /*02cc*/ 	.word	0x000000ff
        /*02d0*/ 	.word	0x000000d8
        /*02d4*/ 	.short	0x0100
        /*02d6*/ 	.byte	0x05
	.zero		1


	//   ....[29]....
        /*02d8*/ 	.word	0x00000cb0
        /*02dc*/ 	.word	0x000000ff
        /*02e0*/ 	.word	0x000000e8
        /*02e4*/ 	.short	0x0100
        /*02e6*/ 	.byte	0x05
	.zero		1


	//   ....[30]....
        /*02e8*/ 	.word	0x00001590
        /*02ec*/ 	.word	0x00000003
        /*02f0*/ 	.word	0x000000e0
        /*02f4*/ 	.short	0x010a
        /*02f6*/ 	.byte	0xff
	.zero		1


	//   ....[31]....
        /*02f8*/ 	.word	0x000015c0
        /*02fc*/ 	.word	0x00000003
        /*0300*/ 	.word	0x000000d0
        /*0304*/ 	.short	0x0101
        /*0306*/ 	.byte	0xff
	.zero		1


	//   ....[32]....
        /*0308*/ 	.word	0x00001690
        /*030c*/ 	.word	0x000000ff
        /*0310*/ 	.word	0x00000010
        /*0314*/ 	.short	0x010a
        /*0316*/ 	.byte	0x08
	.zero		1


	//   ....[33]....
        /*0318*/ 	.word	0x00001730
        /*031c*/ 	.word	0x000000ff
        /*0320*/ 	.word	0x00000010
        /*0324*/ 	.short	0x010a
        /*0326*/ 	.byte	0x21
	.zero		1


	//   ....[34]....
        /*0328*/ 	.word	0x00001880
        /*032c*/ 	.word	0x000000ff
        /*0330*/ 	.word	0x00000010
        /*0334*/ 	.short	0x010a
        /*0336*/ 	.byte	0x08
	.zero		1


	//   ....[35]....
        /*0338*/ 	.word	0x00001990
        /*033c*/ 	.word	0x000000ff
        /*0340*/ 	.word	0x00000068
        /*0344*/ 	.short	0x0101
        /*0346*/ 	.byte	0x04
	.zero		1


	//   ....[36]....
        /*0348*/ 	.word	0x000019b0
        /*034c*/ 	.word	0x000000ff
        /*0350*/ 	.word	0x00000010
        /*0354*/ 	.short	0x010a
        /*0356*/ 	.byte	0x08
	.zero		1


	//   ....[37]....
        /*0358*/ 	.word	0x00001a30
        /*035c*/ 	.word	0x000000ff
        /*0360*/ 	.word	0x00000010
        /*0364*/ 	.short	0x010a
        /*0366*/ 	.byte	0x11
	.zero		1


	//   ....[38]....
        /*0368*/ 	.word	0x00001b80
        /*036c*/ 	.word	0x000000ff
        /*0370*/ 	.word	0x00000010
        /*0374*/ 	.short	0x010a
        /*0376*/ 	.byte	0x08
	.zero		1


	//   ....[39]....
        /*0378*/ 	.word	0x00001cc0
        /*037c*/ 	.word	0x00000002
        /*0380*/ 	.word	0x00000070
        /*0384*/ 	.short	0x010a
        /*0386*/ 	.byte	0xff
	.zero		1


	//   ....[40]....
        /*0388*/ 	.word	0x00001d80
        /*038c*/ 	.word	0x00000002
        /*0390*/ 	.word	0x00000000
        /*0394*/ 	.short	0x0101
        /*0396*/ 	.byte	0xff
	.zero		1


	//   ....[41]....
        /*0398*/ 	.word	0x000022e0
        /*039c*/ 	.word	0x000000ff
        /*03a0*/ 	.word	0x00000000
        /*03a4*/ 	.short	0x010a
        /*03a6*/ 	.byte	0x04
	.zero		1


	//   ....[42]....
        /*03a8*/ 	.word	0x00002380
        /*03ac*/ 	.word	0x00000000
        /*03b0*/ 	.word	0x00000000
        /*03b4*/ 	.short	0x010a
        /*03b6*/ 	.byte	0xff
	.zero		1


	//   ....[43]....
        /*03b8*/ 	.word	0x000024a0
        /*03bc*/ 	.word	0x00000000
        /*03c0*/ 	.word	0x000000d0
        /*03c4*/ 	.short	0x010a
        /*03c6*/ 	.byte	0xff
	.zero		1


	//   ....[44]....
        /*03c8*/ 	.word	0x00002500
        /*03cc*/ 	.word	0x00000004
        /*03d0*/ 	.word	0x00000000
        /*03d4*/ 	.short	0x0101
        /*03d6*/ 	.byte	0xff
	.zero		1


	//   ....[45]....
        /*03d8*/ 	.word	0x00002520
        /*03dc*/ 	.word	0x000000ff
        /*03e0*/ 	.word	0x00000080
        /*03e4*/ 	.short	0x010a
        /*03e6*/ 	.byte	0x05
	.zero		1


	//   ....[46]....
        /*03e8*/ 	.word	0x00002640
        /*03ec*/ 	.word	0x00000000
        /*03f0*/ 	.word	0x00000070
        /*03f4*/ 	.short	0x010a
        /*03f6*/ 	.byte	0xff
	.zero		1


	//   ....[47]....
        /*03f8*/ 	.word	0x00002750
        /*03fc*/ 	.word	0x00000000
        /*0400*/ 	.word	0x00000000
        /*0404*/ 	.short	0x0101
        /*0406*/ 	.byte	0xff
	.zero		1


	//   ....[48]....
        /*0408*/ 	.word	0x000027e0
        /*040c*/ 	.word	0x000000ff
        /*0410*/ 	.word	0x00000080
        /*0414*/ 	.short	0x0106
        /*0416*/ 	.byte	0x05
	.zero		1


	//   ....[49]....
        /*0418*/ 	.word	0x00002800
        /*041c*/ 	.word	0x000000ff
        /*0420*/ 	.word	0x00000080
        /*0424*/ 	.short	0x010a
        /*0426*/ 	.byte	0x05
	.zero		1


	//   ....[50]....
        /*0428*/ 	.word	0x00002890
        /*042c*/ 	.word	0x000000ff
        /*0430*/ 	.word	0x00000080
        /*0434*/ 	.short	0x0106
        /*0436*/ 	.byte	0x04
	.zero		1


	//   ....[51]....
        /*0438*/ 	.word	0x000028d0
        /*043c*/ 	.word	0x00000000
        /*0440*/ 	.word	0x00000080
        /*0444*/ 	.short	0x010a
        /*0446*/ 	.byte	0xff
	.zero		1


	//   ....[52]....
        /*0448*/ 	.word	0x00002e10
        /*044c*/ 	.word	0x00000000
        /*0450*/ 	.word	0x00000070
        /*0454*/ 	.short	0x010a
        /*0456*/ 	.byte	0xff
	.zero		1


	//   ....[53]....
        /*0458*/ 	.word	0x00002f10
        /*045c*/ 	.word	0x00000003
        /*0460*/ 	.word	0x00000000
        /*0464*/ 	.short	0x0101
        /*0466*/ 	.byte	0xff
	.zero		1


	//   ....[54]....
        /*0468*/ 	.word	0x00002f20
        /*046c*/ 	.word	0x000000ff
        /*0470*/ 	.word	0x00000000
        /*0474*/ 	.short	0x010a
        /*0476*/ 	.byte	0x06
	.zero		1


	//   ....[55]....
        /*0478*/ 	.word	0x00002fa0
        /*047c*/ 	.word	0x000000ff
        /*0480*/ 	.word	0x000000b0
        /*0484*/ 	.short	0x010a
        /*0486*/ 	.byte	0x07
	.zero		1


	//   ....[56]....
        /*0488*/ 	.word	0x00003080
        /*048c*/ 	.word	0x000000ff
        /*0490*/ 	.word	0x00000000
        /*0494*/ 	.short	0x010a
        /*0496*/ 	.byte	0x06
	.zero		1


	//   ....[57]....
        /*0498*/ 	.word	0x000031b0
        /*049c*/ 	.word	0x000000ff
        /*04a0*/ 	.word	0x00000000
        /*04a4*/ 	.short	0x010a
        /*04a6*/ 	.byte	0x1a
	.zero		1


	//   ....[58]....
        /*04a8*/ 	.word	0x00003450
        /*04ac*/ 	.word	0x000000ff
        /*04b0*/ 	.word	0x00000000
        /*04b4*/ 	.short	0x010a
        /*04b6*/ 	.byte	0x06
	.zero		1


	//   ....[59]....
        /*04b8*/ 	.word	0x000034e0
        /*04bc*/ 	.word	0x000000ff
        /*04c0*/ 	.word	0x00000000
        /*04c4*/ 	.short	0x010a
        /*04c6*/ 	.byte	0x06
	.zero		1


	//   ....[60]....
        /*04c8*/ 	.word	0x00003570
        /*04cc*/ 	.word	0x000000ff
        /*04d0*/ 	.word	0x00000000
        /*04d4*/ 	.short	0x010a
        /*04d6*/ 	.byte	0x06
	.zero		1


	//   ....[61]....
        /*04d8*/ 	.word	0x00003600
        /*04dc*/ 	.word	0x000000ff
        /*04e0*/ 	.word	0x00000000
        /*04e4*/ 	.short	0x010a
        /*04e6*/ 	.byte	0x07
	.zero		1


	//   ....[62]....
        /*04e8*/ 	.word	0x00003a80
        /*04ec*/ 	.word	0x00000000
        /*04f0*/ 	.word	0x00000070
        /*04f4*/ 	.short	0x010a
        /*04f6*/ 	.byte	0xff
	.zero		1


	//   ....[63]....
        /*04f8*/ 	.word	0x00003b40
        /*04fc*/ 	.word	0x00000000
        /*0500*/ 	.word	0x00000000
        /*0504*/ 	.short	0x0101
        /*0506*/ 	.byte	0xff
	.zero		1


	//   ....[64]....
        /*0508*/ 	.word	0x00003e60
        /*050c*/ 	.word	0x000000ff
        /*0510*/ 	.word	0x00000068
        /*0514*/ 	.short	0x010a
        /*0516*/ 	.byte	0x07
	.zero		1


	//   ....[65]....
        /*0518*/ 	.word	0x00004050
        /*051c*/ 	.word	0x000000ff
        /*0520*/ 	.word	0x00000040
        /*0524*/ 	.short	0x010a
        /*0526*/ 	.byte	0x07
	.zero		1


	//   ....[66]....
        /*0528*/ 	.word	0x000041c0
        /*052c*/ 	.word	0x000000ff
        /*0530*/ 	.word	0x00000020
        /*0534*/ 	.short	0x010b
        /*0536*/ 	.byte	0x07
	.zero		1


	//   ....[67]....
        /*0538*/ 	.word	0x000041d0
        /*053c*/ 	.word	0x000000ff
        /*0540*/ 	.word	0x00000000
        /*0544*/ 	.short	0x0101
        /*0546*/ 	.byte	0x08
	.zero		1


	//   ....[68]....
        /*0548*/ 	.word	0x000041f0
        /*054c*/ 	.word	0x000000ff
        /*0550*/ 	.word	0x00000048
        /*0554*/ 	.short	0x010a
        /*0556*/ 	.byte	0x07
	.zero		1


	//   ....[69]....
        /*0558*/ 	.word	0x00004350
        /*055c*/ 	.word	0x000000ff
        /*0560*/ 	.word	0x00000028
        /*0564*/ 	.short	0x010b
        /*0566*/ 	.byte	0x07
	.zero		1


	//   ....[70]....
        /*0568*/ 	.word	0x00004360
        /*056c*/ 	.word	0x000000ff
        /*0570*/ 	.word	0x00000000
        /*0574*/ 	.short	0x0101
        /*0576*/ 	.byte	0x08
	.zero		1


	//   ....[71]....
        /*0578*/ 	.word	0x00004370
        /*057c*/ 	.word	0x000000ff
        /*0580*/ 	.word	0x00000050
        /*0584*/ 	.short	0x010a
        /*0586*/ 	.byte	0x07
	.zero		1


	//   ....[72]....
        /*0588*/ 	.word	0x00004510
        /*058c*/ 	.word	0x000000ff
        /*0590*/ 	.word	0x00000030
        /*0594*/ 	.short	0x010b
        /*0596*/ 	.byte	0x07
	.zero		1


	//   ....[73]....
        /*0598*/ 	.word	0x00004580
        /*059c*/ 	.word	0x000000ff
        /*05a0*/ 	.word	0x00000000
        /*05a4*/ 	.short	0x0101
        /*05a6*/ 	.byte	0x08
	.zero		1


	//   ....[74]....
        /*05a8*/ 	.word	0x000045b0
        /*05ac*/ 	.word	0x000000ff
        /*05b0*/ 	.word	0x00000058
        /*05b4*/ 	.short	0x010a
        /*05b6*/ 	.byte	0x07
	.zero		1


	//   ....[75]....
        /*05b8*/ 	.word	0x000047c0
        /*05bc*/ 	.word	0x000000ff
        /*05c0*/ 	.word	0x00000038
        /*05c4*/ 	.short	0x010b
        /*05c6*/ 	.byte	0x07
	.zero		1


	//   ....[76]....
        /*05c8*/ 	.word	0x000047e0
        /*05cc*/ 	.word	0x000000ff
        /*05d0*/ 	.word	0x00000000
        /*05d4*/ 	.short	0x0101
        /*05d6*/ 	.byte	0x0d
	.zero		1


	//   ....[77]....
        /*05d8*/ 	.word	0x00004810
        /*05dc*/ 	.word	0x000000ff
        /*05e0*/ 	.word	0x00000040
        /*05e4*/ 	.short	0x010a
        /*05e6*/ 	.byte	0x07
	.zero		1


	//   ....[78]....
        /*05e8*/ 	.word	0x00004830
        /*05ec*/ 	.word	0x000000ff
        /*05f0*/ 	.word	0x00000048
        /*05f4*/ 	.short	0x010a
        /*05f6*/ 	.byte	0x07
	.zero		1


	//   ....[79]....
        /*05f8*/ 	.word	0x00004850
        /*05fc*/ 	.word	0x000000ff
        /*0600*/ 	.word	0x00000050
        /*0604*/ 	.short	0x010a
        /*0606*/ 	.byte	0x07
	.zero		1


	//   ....[80]....
        /*0608*/ 	.word	0x00004890
        /*060c*/ 	.word	0x00000000
        /*0610*/ 	.word	0x00000058
        /*0614*/ 	.short	0x010a
        /*0616*/ 	.byte	0xff
	.zero		1


	//   ....[81]....
        /*0618*/ 	.word	0x00004bf0
        /*061c*/ 	.word	0x00000000
        /*0620*/ 	.word	0x00000070
        /*0624*/ 	.short	0x010a
        /*0626*/ 	.byte	0xff
	.zero		1


	//   ....[82]....
        /*0628*/ 	.word	0x00004d00
        /*062c*/ 	.word	0x00000000
        /*0630*/ 	.word	0x00000000
        /*0634*/ 	.short	0x0101
        /*0636*/ 	.byte	0xff
	.zero		1


	//   ....[83]....
        /*0638*/ 	.word	0x00005760
        /*063c*/ 	.word	0x000000ff
        /*0640*/ 	.word	0x00000020
        /*0644*/ 	.short	0x010a
        /*0646*/ 	.byte	0x30
	.zero		1


	//   ....[84]....
        /*0648*/ 	.word	0x000057d0
        /*064c*/ 	.word	0x0000004f
        /*0650*/ 	.word	0x00000090
        /*0654*/ 	.short	0x010a
        /*0656*/ 	.byte	0xff
	.zero		1


	//   ....[85]....
        /*0658*/ 	.word	0x00005880
        /*065c*/ 	.word	0x000000ff
        /*0660*/ 	.word	0x00000020
        /*0664*/ 	.short	0x010a
        /*0666*/ 	.byte	0x30
	.zero		1


	//   ....[86]....
        /*0668*/ 	.word	0x00005960
        /*066c*/ 	.word	0x0000004f
        /*0670*/ 	.word	0x00000090
        /*0674*/ 	.short	0x010a
        /*0676*/ 	.byte	0xff
	.zero		1


	//   ....[87]....
        /*0678*/ 	.word	0x00006090
        /*067c*/ 	.word	0x00000000
        /*0680*/ 	.word	0x00000000
        /*0684*/ 	.short	0x0101
        /*0686*/ 	.byte	0xff
	.zero		1


	//   ....[88]....
        /*0688*/ 	.word	0x000060a0
        /*068c*/ 	.word	0x00000003
        /*0690*/ 	.word	0x00000020
        /*0694*/ 	.short	0x010a
        /*0696*/ 	.byte	0xff
	.zero		1


	//   ....[89]....
        /*0698*/ 	.word	0x00006160
        /*069c*/ 	.word	0x00000003
        /*06a0*/ 	.word	0x00000020
        /*06a4*/ 	.short	0x010a
        /*06a6*/ 	.byte	0xff
	.zero		1


	//   ....[90]....
        /*06a8*/ 	.word	0x00006910
        /*06ac*/ 	.word	0x00000026
        /*06b0*/ 	.word	0x00000000
        /*06b4*/ 	.short	0x0101
        /*06b6*/ 	.byte	0xff
	.zero		1


	//   ....[91]....
        /*06b8*/ 	.word	0x00006930
        /*06bc*/ 	.word	0x00000053
        /*06c0*/ 	.word	0x00000020
        /*06c4*/ 	.short	0x010a
        /*06c6*/ 	.byte	0xff
	.zero		1


	//   ....[92]....
        /*06c8*/ 	.word	0x000069e0
        /*06cc*/ 	.word	0x00000053
        /*06d0*/ 	.word	0x00000020
        /*06d4*/ 	.short	0x010a
        /*06d6*/ 	.byte	0xff
	.zero		1


	//   ....[93]....
        /*06d8*/ 	.word	0x00007190
        /*06dc*/ 	.word	0x00000026
        /*06e0*/ 	.word	0x00000000
        /*06e4*/ 	.short	0x0101
        /*06e6*/ 	.byte	0xff
	.zero		1


	//   ....[94]....
        /*06e8*/ 	.word	0x000071b0
        /*06ec*/ 	.word	0x00000058
        /*06f0*/ 	.word	0x00000020
        /*06f4*/ 	.short	0x010a
        /*06f6*/ 	.byte	0xff
	.zero		1


	//   ....[95]....
        /*06f8*/ 	.word	0x00007260
        /*06fc*/ 	.word	0x00000058
        /*0700*/ 	.word	0x00000020
        /*0704*/ 	.short	0x010a
        /*0706*/ 	.byte	0xff
	.zero		1


	//   ....[96]....
        /*0708*/ 	.word	0x00007590
        /*070c*/ 	.word	0x000000ff
        /*0710*/ 	.word	0x00000000
        /*0714*/ 	.short	0x0101
        /*0716*/ 	.byte	0x05
	.zero		1


	//   ....[97]....
        /*0718*/ 	.word	0x00007a70
        /*071c*/ 	.word	0x00000002
        /*0720*/ 	.word	0x00000000
        /*0724*/ 	.short	0x0101
        /*0726*/ 	.byte	0xff
	.zero		1


	//   ....[98]....
        /*0728*/ 	.word	0x00007ce0
        /*072c*/ 	.word	0x000000ff
        /*0730*/ 	.word	0x00000000
        /*0734*/ 	.short	0x0101
        /*0736*/ 	.byte	0x04
	.zero		1


	//   ....[99]....
        /*0738*/ 	.word	0x00007d00
        /*073c*/ 	.word	0x00000003
        /*0740*/ 	.word	0x000000e0
        /*0744*/ 	.short	0x010a
        /*0746*/ 	.byte	0xff
	.zero		1


	//   ....[100]....
        /*0748*/ 	.word	0x00007d60
        /*074c*/ 	.word	0x00000002
        /*0750*/ 	.word	0x00000010
        /*0754*/ 	.short	0x010a
        /*0756*/ 	.byte	0xff
	.zero		1


	//   ....[101]....
        /*0758*/ 	.word	0x00007dc0
        /*075c*/ 	.word	0x00000002
        /*0760*/ 	.word	0x00000010
        /*0764*/ 	.short	0x010a
        /*0766*/ 	.byte	0xff
	.zero		1


	//   ....[102]....
        /*0768*/ 	.word	0x00007e10
        /*076c*/ 	.word	0x00000002
        /*0770*/ 	.word	0x00000070
        /*0774*/ 	.short	0x010a
        /*0776*/ 	.byte	0xff
	.zero		1


	//   ....[103]....
        /*0778*/ 	.word	0x00007e70
        /*077c*/ 	.word	0x00000000
        /*0780*/ 	.word	0x00000000
        /*0784*/ 	.short	0x010a
        /*0786*/ 	.byte	0xff
	.zero		1


	//   ....[104]....
        /*0788*/ 	.word	0x00007ec0
        /*078c*/ 	.word	0x00000000
        /*0790*/ 	.word	0x000000d0
        /*0794*/ 	.short	0x010a
        /*0796*/ 	.byte	0xff
	.zero		1


	//   ....[105]....
        /*0798*/ 	.word	0x00007f20
        /*079c*/ 	.word	0x00000000
        /*07a0*/ 	.word	0x00000080
        /*07a4*/ 	.short	0x010a
        /*07a6*/ 	.byte	0xff
	.zero		1


	//   ....[106]....
        /*07a8*/ 	.word	0x00007f70
        /*07ac*/ 	.word	0x00000000
        /*07b0*/ 	.word	0x00000070
        /*07b4*/ 	.short	0x010a
        /*07b6*/ 	.byte	0xff
	.zero		1


	//   ....[107]....
        /*07b8*/ 	.word	0x00007fd0
        /*07bc*/ 	.word	0x00000000
        /*07c0*/ 	.word	0x00000080
        /*07c4*/ 	.short	0x010a
        /*07c6*/ 	.byte	0xff
	.zero		1


	//   ....[108]....
        /*07c8*/ 	.word	0x00008020
        /*07cc*/ 	.word	0x00000000
        /*07d0*/ 	.word	0x00000070
        /*07d4*/ 	.short	0x010a
        /*07d6*/ 	.byte	0xff
	.zero		1


	//   ....[109]....
        /*07d8*/ 	.word	0x00008080
        /*07dc*/ 	.word	0x00000003
        /*07e0*/ 	.word	0x000000b0
        /*07e4*/ 	.short	0x010a
        /*07e6*/ 	.byte	0xff
	.zero		1


	//   ....[110]....
        /*07e8*/ 	.word	0x000080e0
        /*07ec*/ 	.word	0x00000000
        /*07f0*/ 	.word	0x00000000
        /*07f4*/ 	.short	0x010a
        /*07f6*/ 	.byte	0xff
	.zero		1


	//   ....[111]....
        /*07f8*/ 	.word	0x00008140
        /*07fc*/ 	.word	0x00000000
        /*0800*/ 	.word	0x00000000
        /*0804*/ 	.short	0x010a
        /*0806*/ 	.byte	0xff
	.zero		1


	//   ....[112]....
        /*0808*/ 	.word	0x000081a0
        /*080c*/ 	.word	0x00000000
        /*0810*/ 	.word	0x00000000
        /*0814*/ 	.short	0x010a
        /*0816*/ 	.byte	0xff
	.zero		1


	//   ....[113]....
        /*0818*/ 	.word	0x00008200
        /*081c*/ 	.word	0x00000000
        /*0820*/ 	.word	0x00000000
        /*0824*/ 	.short	0x010a
        /*0826*/ 	.byte	0xff
	.zero		1


	//   ....[114]....
        /*0828*/ 	.word	0x00008260
        /*082c*/ 	.word	0x00000000
        /*0830*/ 	.word	0x00000000
        /*0834*/ 	.short	0x010a
        /*0836*/ 	.byte	0xff
	.zero		1


	//   ....[115]....
        /*0838*/ 	.word	0x000082b0
        /*083c*/ 	.word	0x00000000
        /*0840*/ 	.word	0x00000070
        /*0844*/ 	.short	0x010a
        /*0846*/ 	.byte	0xff
	.zero		1


	//   ....[116]....
        /*0848*/ 	.word	0x00008310
        /*084c*/ 	.word	0x00000000
        /*0850*/ 	.word	0x00000068
        /*0854*/ 	.short	0x010a
        /*0856*/ 	.byte	0xff
	.zero		1


	//   ....[117]....
        /*0858*/ 	.word	0x00008370
        /*085c*/ 	.word	0x00000003
        /*0860*/ 	.word	0x00000040
        /*0864*/ 	.short	0x010a
        /*0866*/ 	.byte	0xff
	.zero		1


	//   ....[118]....
        /*0868*/ 	.word	0x000083d0
        /*086c*/ 	.word	0x00000003
        /*0870*/ 	.word	0x00000048
        /*0874*/ 	.short	0x010a
        /*0876*/ 	.byte	0xff
	.zero		1


	//   ....[119]....
        /*0878*/ 	.word	0x00008430
        /*087c*/ 	.word	0x00000003
        /*0880*/ 	.word	0x00000050
        /*0884*/ 	.short	0x010a
        /*0886*/ 	.byte	0xff
	.zero		1


	//   ....[120]....
        /*0888*/ 	.word	0x00008490
        /*088c*/ 	.word	0x00000003
        /*0890*/ 	.word	0x00000058
        /*0894*/ 	.short	0x010a
        /*0896*/ 	.byte	0xff
	.zero		1


	//   ....[121]....
        /*0898*/ 	.word	0x000084f0
        /*089c*/ 	.word	0x00000000
        /*08a0*/ 	.word	0x00000040
        /*08a4*/ 	.short	0x010a
        /*08a6*/ 	.byte	0xff
	.zero		1


	//   ....[122]....
        /*08a8*/ 	.word	0x00008550
        /*08ac*/ 	.word	0x00000000
        /*08b0*/ 	.word	0x00000048
        /*08b4*/ 	.short	0x010a
        /*08b6*/ 	.byte	0xff
	.zero		1


	//   ....[123]....
        /*08b8*/ 	.word	0x000085b0
        /*08bc*/ 	.word	0x00000000
        /*08c0*/ 	.word	0x00000050
        /*08c4*/ 	.short	0x010a
        /*08c6*/ 	.byte	0xff
	.zero		1


	//   ....[124]....
        /*08c8*/ 	.word	0x00008600
        /*08cc*/ 	.word	0x00000000
        /*08d0*/ 	.word	0x00000070
        /*08d4*/ 	.short	0x010a
        /*08d6*/ 	.byte	0xff
	.zero		1


	//   ....[125]....
        /*08d8*/ 	.word	0x00008660
        /*08dc*/ 	.word	0x00000002
        /*08e0*/ 	.word	0x00000020
        /*08e4*/ 	.short	0x010a
        /*08e6*/ 	.byte	0xff
	.zero		1


	//   ....[126]....
        /*08e8*/ 	.word	0x000086b0
        /*08ec*/ 	.word	0x0000004f
        /*08f0*/ 	.word	0x00000090
        /*08f4*/ 	.short	0x010a
        /*08f6*/ 	.byte	0xff
	.zero		1


	//   ....[127]....
        /*08f8*/ 	.word	0x00008700
        /*08fc*/ 	.word	0x00000003
        /*0900*/ 	.word	0x00000020
        /*0904*/ 	.short	0x010a
        /*0906*/ 	.byte	0xff
	.zero		1


	//   ....[128]....
        /*0908*/ 	.word	0x00008750
        /*090c*/ 	.word	0x00000053
        /*0910*/ 	.word	0x00000020
        /*0914*/ 	.short	0x010a
        /*0916*/ 	.byte	0xff
	.zero		1


	//   ....[129]....
        /*0918*/ 	.word	0x000087a0
        /*091c*/ 	.word	0x00000058
        /*0920*/ 	.word	0x00000020
        /*0924*/ 	.short	0x010a
        /*0926*/ 	.byte	0xff
	.zero		1


	//----- nvinfo : EIATTR_NUM_MBARRIERS
	.align		4
.L_47:
        /*0928*/ 	.byte	0x03, 0x38
        /*092a*/ 	.short	0x001e


	//----- nvinfo : EIATTR_EXIT_INSTR_OFFSETS
	.align		4
        /*092c*/ 	.byte	0x04, 0x1c
        /*092e*/ 	.short	(.L_49 - .L_48)


	//   ....[0]....
.L_48:
        /*0930*/ 	.word	0x000023b0


	//   ....[1]....
        /*0934*/ 	.word	0x000028a0


	//   ....[2]....
        /*0938*/ 	.word	0x00002900


	//   ....[3]....
        /*093c*/ 	.word	0x00003860


	//   ....[4]....
        /*0940*/ 	.word	0x000048c0


	//   ....[5]....
        /*0944*/ 	.word	0x00004900


	//   ....[6]....
        /*0948*/ 	.word	0x00007bd0


	//   ....[7]....
        /*094c*/ 	.word	0x00007c50


	//   ....[8]....
        /*0950*/ 	.word	0x00007c80


	//   ....[9]....
        /*0954*/ 	.word	0x00007cf0


	//----- nvinfo : EIATTR_MAX_THREADS
	.align		4
.L_49:
        /*0958*/ 	.byte	0x04, 0x05
        /*095a*/ 	.short	(.L_51 - .L_50)
.L_50:
        /*095c*/ 	.word	0x00000100
        /*0960*/ 	.word	0x00000001
        /*0964*/ 	.word	0x00000001


	//----- nvinfo : EIATTR_CRS_STACK_SIZE
	.align		4
.L_51:
        /*0968*/ 	.byte	0x04, 0x1e
        /*096a*/ 	.short	(.L_53 - .L_52)
.L_52:
        /*096c*/ 	.word	0x00000000


	//----- nvinfo : EIATTR_CBANK_PARAM_SIZE
	.align		4
.L_53:
        /*0970*/ 	.byte	0x03, 0x19
        /*0972*/ 	.short	0x0800


	//----- nvinfo : EIATTR_PARAM_CBANK
	.align		4
        /*0974*/ 	.byte	0x04, 0x0a
        /*0976*/ 	.short	(.L_55 - .L_54)
	.align		4
.L_54:
        /*0978*/ 	.word	index@(.nv.constant0._ZN7cutlass13device_kernelINS_4gemm6kernel13GemmUniversalIN4cute5tupleIJiiiiEEENS1_10collective13CollectiveMmaINS1_35MainloopSm100TmaUmmaWarpSpecializedILi2ELi2ELi4ENS5_IJNS4_1CILi1EEESB_SB_EEEEENS5_IJNSA_ILi64EEENSA_ILi128EEESE_EEENS_6half_tENS5_IJlSB_lEEESH_SI_NS4_8TiledMMAINS4_8MMA_AtomIJNS4_20SM100_MMA_F16BF16_SSISH_SH_fLi64ELi128ELNS4_4UMMA5MajorE0ELSN_0ELNSM_7ScaleInE0ELSO_0EEEEEENS4_6LayoutISC_NS5_IJNSA_ILi0EEESS_SS_EEEEENS5_IJNS4_10UnderscoreESV_SV_EEEEENS4_13SM90_TMA_LOADENS4_14ComposedLayoutINS4_7SwizzleILi3ELi4ELi3EEENS4_18smem_ptr_flag_bitsILi16EEENSR_INS5_IJNSA_ILi8EEESE_EEENS5_IJSE_SB_EEEEEEEvNS4_8identityESY_S18_vS19_EENS_8epilogue10collective18CollectiveEpilogueINS1B_23Sm100TmaWarpSpecializedILi4ELi2ELi16ELb1ELb0EEEJSG_NS5_IJNSR_ISE_SB_EENSR_INSA_ILi32EEESB_EEEEESH_SI_SH_SI_NS1B_6fusion15FusionCallbacksIS1F_NS1K_17LinearCombinationISH_fSH_fLNS_15FloatRoundStyleE2EEESG_S1J_JEEENS4_5SM1004TMEM4LOAD26SM100_TMEM_LOAD_16dp256b4xESY_NSZ_INS10_ILi2ELi4ELi3EEES13_NSR_INS5_IJS14_S1H_EEENS5_IJS1H_SB_EEEEEEENS4_17SM75_U32x4_LDSM_NENS4_14SM90_TMA_STOREES1Y_NS4_17SM90_U32x4_STSM_NENS4_39AutoVectorizingCopyWithAssumedAlignmentILi128EEEEEEvvEEEEvNT_6ParamsE)
        /*097c*/ 	.short	0x0380
        /*097e*/ 	.short	0x0800


	//----- nvinfo : EIATTR_SW_WAR
	.align		4
.L_55:
        /*0980*/ 	.byte	0x04, 0x36
        /*0982*/ 	.short	(.L_57 - .L_56)
.L_56:
        /*0984*/ 	.word	0x00000008
.L_57:


//--------------------- .nv.callgraph             --------------------------
	.section	.nv.callgraph,"",@"SHT_CUDA_CALLGRAPH"
	.align	4
	.sectionentsize	8
	.align		4
        /*0000*/ 	.word	0x00000000
	.align		4
        /*0004*/ 	.word	0xffffffff
	.align		4
        /*0008*/ 	.word	index@(_ZN7cutlass13device_kernelINS_4gemm6kernel13GemmUniversalIN4cute5tupleIJiiiiEEENS1_10collective13CollectiveMmaINS1_35MainloopSm100TmaUmmaWarpSpecializedILi2ELi2ELi4ENS5_IJNS4_1CILi1EEESB_SB_EEEEENS5_IJNSA_ILi64EEENSA_ILi128EEESE_EEENS_6half_tENS5_IJlSB_lEEESH_SI_NS4_8TiledMMAINS4_8MMA_AtomIJNS4_20SM100_MMA_F16BF16_SSISH_SH_fLi64ELi128ELNS4_4UMMA5MajorE0ELSN_0ELNSM_7ScaleInE0ELSO_0EEEEEENS4_6LayoutISC_NS5_IJNSA_ILi0EEESS_SS_EEEEENS5_IJNS4_10UnderscoreESV_SV_EEEEENS4_13SM90_TMA_LOADENS4_14ComposedLayoutINS4_7SwizzleILi3ELi4ELi3EEENS4_18smem_ptr_flag_bitsILi16EEENSR_INS5_IJNSA_ILi8EEESE_EEENS5_IJSE_SB_EEEEEEEvNS4_8identityESY_S18_vS19_EENS_8epilogue10collective18CollectiveEpilogueINS1B_23Sm100TmaWarpSpecializedILi4ELi2ELi16ELb1ELb0EEEJSG_NS5_IJNSR_ISE_SB_EENSR_INSA_ILi32EEESB_EEEEESH_SI_SH_SI_NS1B_6fusion15FusionCallbacksIS1F_NS1K_17LinearCombinationISH_fSH_fLNS_15FloatRoundStyleE2EEESG_S1J_JEEENS4_5SM1004TMEM4LOAD26SM100_TMEM_LOAD_16dp256b4xESY_NSZ_INS10_ILi2ELi4ELi3EEES13_NSR_INS5_IJS14_S1H_EEENS5_IJS1H_SB_EEEEEEENS4_17SM75_U32x4_LDSM_NENS4_14SM90_TMA_STOREES1Y_NS4_17SM90_U32x4_STSM_NENS4_39AutoVectorizingCopyWithAssumedAlignmentILi128EEEEEEvvEEEEvNT_6ParamsE)
	.align		4
        /*000c*/ 	.word	index@(__assertfail)
	.align		4
        /*0010*/ 	.word	0x00000000
	.align		4
        /*0014*/ 	.word	0xfffffffe
	.align		4
        /*0018*/ 	.word	0x00000000
	.align		4
        /*001c*/ 	.word	0xfffffffd
	.align		4
        /*0020*/ 	.word	0x00000000
	.align		4
        /*0024*/ 	.word	0xfffffffc


//--------------------- .nv.constant4             --------------------------
	.section	.nv.constant4,"a",@progbits
	.align	8
	.align		8
.nv.constant4:
        /*0000*/ 	.dword	__assertfail
	.align		8
        /*0008*/ 	.dword	__unnamed_1
	.align		8
        /*0010*/ 	.dword	__unnamed_2
	.align		8
        /*0018*/ 	.dword	_ZN40_INTERNAL_61d3bbe4_4_k_cu_0df76934_297234cuda3std3__45__cpo5beginE
	.align		8
        /*0020*/ 	.dword	_ZN40_INTERNAL_61d3bbe4_4_k_cu_0df76934_297234cuda3std3__45__cpo3endE
	.align		8
        /*0028*/ 	.dword	_ZN40_INTERNAL_61d3bbe4_4_k_cu_0df76934_297234cuda3std3__45__cpo6cbeginE
	.align		8
        /*0030*/ 	.dword	_ZN40_INTERNAL_61d3bbe4_4_k_cu_0df76934_297234cuda3std3__45__cpo4cendE
	.align		8
        /*0038*/ 	.dword	_ZN40_INTERNAL_61d3bbe4_4_k_cu_0df76934_297234cuda3std3__442_GLOBAL__N__61d3bbe4_4_k_cu_0df76934_297236ignoreE
	.align		8
        /*0040*/ 	.dword	_ZN40_INTERNAL_61d3bbe4_4_k_cu_0df76934_297234cuda3std3__419piecewise_constructE
	.align		8
        /*0048*/ 	.dword	_ZN40_INTERNAL_61d3bbe4_4_k_cu_0df76934_297234cuda3std3__48in_placeE
	.align		8
        /*0050*/ 	.dword	_ZN40_INTERNAL_61d3bbe4_4_k_cu_0df76934_297234cuda3std6ranges3__45__cpo4swapE
	.align		8
        /*0058*/ 	.dword	_ZN40_INTERNAL_61d3bbe4_4_k_cu_0df76934_297234cuda3std6ranges3__45__cpo9iter_moveE
	.align		8
        /*0060*/ 	.dword	_ZN40_INTERNAL_61d3bbe4_4_k_cu_0df76934_297234cute7productE
	.align		8
        /*0068*/ 	.dword	_ZN40_INTERNAL_61d3bbe4_4_k_cu_0df76934_297234cute1_E
	.align		8
        /*0070*/ 	.dword	$str$25
	.align		8
        /*0078*/ 	.dword	$str$26
	.align		8
        /*0080*/ 	.dword	$str$27
	.align		8
        /*0088*/ 	.dword	$str$28


//--------------------- .text._ZN7cutlass13device_kernelINS_4gemm6kernel13GemmUniversalIN4cute5tupleIJiiiiEEENS1_10collective13CollectiveMmaINS1_35MainloopSm100TmaUmmaWarpSpecializedILi2ELi2ELi4ENS5_IJNS4_1CILi1EEESB_SB_EEEEENS5_IJNSA_ILi64EEENSA_ILi128EEESE_EEENS_6half_tENS5_IJlSB_lEEESH_SI_NS4_8TiledMMAINS4_8MMA_AtomIJNS4_20SM100_MMA_F16BF16_SSISH_SH_fLi64ELi128ELNS4_4UMMA5MajorE0ELSN_0ELNSM_7ScaleInE0ELSO_0EEEEEENS4_6LayoutISC_NS5_IJNSA_ILi0EEESS_SS_EEEEENS5_IJNS4_10UnderscoreESV_SV_EEEEENS4_13SM90_TMA_LOADENS4_14ComposedLayoutINS4_7SwizzleILi3ELi4ELi3EEENS4_18smem_ptr_flag_bitsILi16EEENSR_INS5_IJNSA_ILi8EEESE_EEENS5_IJSE_SB_EEEEEEEvNS4_8identityESY_S18_vS19_EENS_8epilogue10collective18CollectiveEpilogueINS1B_23Sm100TmaWarpSpecializedILi4ELi2ELi16ELb1ELb0EEEJSG_NS5_IJNSR_ISE_SB_EENSR_INSA_ILi32EEESB_EEEEESH_SI_SH_SI_NS1B_6fusion15FusionCallbacksIS1F_NS1K_17LinearCombinationISH_fSH_fLNS_15FloatRoundStyleE2EEESG_S1J_JEEENS4_5SM1004TMEM4LOAD26SM100_TMEM_LOAD_16dp256b4xESY_NSZ_INS10_ILi2ELi4ELi3EEES13_NSR_INS5_IJS14_S1H_EEENS5_IJS1H_SB_EEEEEEENS4_17SM75_U32x4_LDSM_NENS4_14SM90_TMA_STOREES1Y_NS4_17SM90_U32x4_STSM_NENS4_39AutoVectorizingCopyWithAssumedAlignmentILi128EEEEEEvvEEEEvNT_6ParamsE --------------------------
	.section	.text._ZN7cutlass13device_kernelINS_4gemm6kernel13GemmUniversalIN4cute5tupleIJiiiiEEENS1_10collective13CollectiveMmaINS1_35MainloopSm100TmaUmmaWarpSpecializedILi2ELi2ELi4ENS5_IJNS4_1CILi1EEESB_SB_EEEEENS5_IJNSA_ILi64EEENSA_ILi128EEESE_EEENS_6half_tENS5_IJlSB_lEEESH_SI_NS4_8TiledMMAINS4_8MMA_AtomIJNS4_20SM100_MMA_F16BF16_SSISH_SH_fLi64ELi128ELNS4_4UMMA5MajorE0ELSN_0ELNSM_7ScaleInE0ELSO_0EEEEEENS4_6LayoutISC_NS5_IJNSA_ILi0EEESS_SS_EEEEENS5_IJNS4_10UnderscoreESV_SV_EEEEENS4_13SM90_TMA_LOADENS4_14ComposedLayoutINS4_7SwizzleILi3ELi4ELi3EEENS4_18smem_ptr_flag_bitsILi16EEENSR_INS5_IJNSA_ILi8EEESE_EEENS5_IJSE_SB_EEEEEEEvNS4_8identityESY_S18_vS19_EENS_8epilogue10collective18CollectiveEpilogueINS1B_23Sm100TmaWarpSpecializedILi4ELi2ELi16ELb1ELb0EEEJSG_NS5_IJNSR_ISE_SB_EENSR_INSA_ILi32EEESB_EEEEESH_SI_SH_SI_NS1B_6fusion15FusionCallbacksIS1F_NS1K_17LinearCombinationISH_fSH_fLNS_15FloatRoundStyleE2EEESG_S1J_JEEENS4_5SM1004TMEM4LOAD26SM100_TMEM_LOAD_16dp256b4xESY_NSZ_INS10_ILi2ELi4ELi3EEES13_NSR_INS5_IJS14_S1H_EEENS5_IJS1H_SB_EEEEEEENS4_17SM75_U32x4_LDSM_NENS4_14SM90_TMA_STOREES1Y_NS4_17SM90_U32x4_STSM_NENS4_39AutoVectorizingCopyWithAssumedAlignmentILi128EEEEEEvvEEEEvNT_6ParamsE,"ax",@progbits
	.align	128
.text._ZN7cutlass13device_kernelINS_4gemm6kernel13GemmUniversalIN4cute5tupleIJiiiiEEENS1_10collective13CollectiveMmaINS1_35MainloopSm100TmaUmmaWarpSpecializedILi2ELi2ELi4ENS5_IJNS4_1CILi1EEESB_SB_EEEEENS5_IJNSA_ILi64EEENSA_ILi128EEESE_EEENS_6half_tENS5_IJlSB_lEEESH_SI_NS4_8TiledMMAINS4_8MMA_AtomIJNS4_20SM100_MMA_F16BF16_SSISH_SH_fLi64ELi128ELNS4_4UMMA5MajorE0ELSN_0ELNSM_7ScaleInE0ELSO_0EEEEEENS4_6LayoutISC_NS5_IJNSA_ILi0EEESS_SS_EEEEENS5_IJNS4_10UnderscoreESV_SV_EEEEENS4_13SM90_TMA_LOADENS4_14ComposedLayoutINS4_7SwizzleILi3ELi4ELi3EEENS4_18smem_ptr_flag_bitsILi16EEENSR_INS5_IJNSA_ILi8EEESE_EEENS5_IJSE_SB_EEEEEEEvNS4_8identityESY_S18_vS19_EENS_8epilogue10collective18CollectiveEpilogueINS1B_23Sm100TmaWarpSpecializedILi4ELi2ELi16ELb1ELb0EEEJSG_NS5_IJNSR_ISE_SB_EENSR_INSA_ILi32EEESB_EEEEESH_SI_SH_SI_NS1B_6fusion15FusionCallbacksIS1F_NS1K_17LinearCombinationISH_fSH_fLNS_15FloatRoundStyleE2EEESG_S1J_JEEENS4_5SM1004TMEM4LOAD26SM100_TMEM_LOAD_16dp256b4xESY_NSZ_INS10_ILi2ELi4ELi3EEES13_NSR_INS5_IJS14_S1H_EEENS5_IJS1H_SB_EEEEEEENS4_17SM75_U32x4_LDSM_NENS4_14SM90_TMA_STOREES1Y_NS4_17SM90_U32x4_STSM_NENS4_39AutoVectorizingCopyWithAssumedAlignmentILi128EEEEEEvvEEEEvNT_6ParamsE:
        .type           _ZN7cutlass13device_kernelINS_4gemm6kernel13GemmUniversalIN4cute5tupleIJiiiiEEENS1_10collective13CollectiveMmaINS1_35MainloopSm100TmaUmmaWarpSpecializedILi2ELi2ELi4ENS5_IJNS4_1CILi1EEESB_SB_EEEEENS5_IJNSA_ILi64EEENSA_ILi128EEESE_EEENS_6half_tENS5_IJlSB_lEEESH_SI_NS4_8TiledMMAINS4_8MMA_AtomIJNS4_20SM100_MMA_F16BF16_SSISH_SH_fLi64ELi128ELNS4_4UMMA5MajorE0ELSN_0ELNSM_7ScaleInE0ELSO_0EEEEEENS4_6LayoutISC_NS5_IJNSA_ILi0EEESS_SS_EEEEENS5_IJNS4_10UnderscoreESV_SV_EEEEENS4_13SM90_TMA_LOADENS4_14ComposedLayoutINS4_7SwizzleILi3ELi4ELi3EEENS4_18smem_ptr_flag_bitsILi16EEENSR_INS5_IJNSA_ILi8EEESE_EEENS5_IJSE_SB_EEEEEEEvNS4_8identityESY_S18_vS19_EENS_8epilogue10collective18CollectiveEpilogueINS1B_23Sm100TmaWarpSpecializedILi4ELi2ELi16ELb1ELb0EEEJSG_NS5_IJNSR_ISE_SB_EENSR_INSA_ILi32EEESB_EEEEESH_SI_SH_SI_NS1B_6fusion15FusionCallbacksIS1F_NS1K_17LinearCombinationISH_fSH_fLNS_15FloatRoundStyleE2EEESG_S1J_JEEENS4_5SM1004TMEM4LOAD26SM100_TMEM_LOAD_16dp256b4xESY_NSZ_INS10_ILi2ELi4ELi3EEES13_NSR_INS5_IJS14_S1H_EEENS5_IJS1H_SB_EEEEEEENS4_17SM75_U32x4_LDSM_NENS4_14SM90_TMA_STOREES1Y_NS4_17SM90_U32x4_STSM_NENS4_39AutoVectorizingCopyWithAssumedAlignmentILi128EEEEEEvvEEEEvNT_6ParamsE,@function
        .size           _ZN7cutlass13device_kernelINS_4gemm6kernel13GemmUniversalIN4cute5tupleIJiiiiEEENS1_10collective13CollectiveMmaINS1_35MainloopSm100TmaUmmaWarpSpecializedILi2ELi2ELi4ENS5_IJNS4_1CILi1EEESB_SB_EEEEENS5_IJNSA_ILi64EEENSA_ILi128EEESE_EEENS_6half_tENS5_IJlSB_lEEESH_SI_NS4_8TiledMMAINS4_8MMA_AtomIJNS4_20SM100_MMA_F16BF16_SSISH_SH_fLi64ELi128ELNS4_4UMMA5MajorE0ELSN_0ELNSM_7ScaleInE0ELSO_0EEEEEENS4_6LayoutISC_NS5_IJNSA_ILi0EEESS_SS_EEEEENS5_IJNS4_10UnderscoreESV_SV_EEEEENS4_13SM90_TMA_LOADENS4_14ComposedLayoutINS4_7SwizzleILi3ELi4ELi3EEENS4_18smem_ptr_flag_bitsILi16EEENSR_INS5_IJNSA_ILi8EEESE_EEENS5_IJSE_SB_EEEEEEEvNS4_8identityESY_S18_vS19_EENS_8epilogue10collective18CollectiveEpilogueINS1B_23Sm100TmaWarpSpecializedILi4ELi2ELi16ELb1ELb0EEEJSG_NS5_IJNSR_ISE_SB_EENSR_INSA_ILi32EEESB_EEEEESH_SI_SH_SI_NS1B_6fusion15FusionCallbacksIS1F_NS1K_17LinearCombinationISH_fSH_fLNS_15FloatRoundStyleE2EEESG_S1J_JEEENS4_5SM1004TMEM4LOAD26SM100_TMEM_LOAD_16dp256b4xESY_NSZ_INS10_ILi2ELi4ELi3EEES13_NSR_INS5_IJS14_S1H_EEENS5_IJS1H_SB_EEEEEEENS4_17SM75_U32x4_LDSM_NENS4_14SM90_TMA_STOREES1Y_NS4_17SM90_U32x4_STSM_NENS4_39AutoVectorizingCopyWithAssumedAlignmentILi128EEEEEEvvEEEEvNT_6ParamsE,(.L_x_170 - _ZN7cutlass13device_kernelINS_4gemm6kernel13GemmUniversalIN4cute5tupleIJiiiiEEENS1_10collective13CollectiveMmaINS1_35MainloopSm100TmaUmmaWarpSpecializedILi2ELi2ELi4ENS5_IJNS4_1CILi1EEESB_SB_EEEEENS5_IJNSA_ILi64EEENSA_ILi128EEESE_EEENS_6half_tENS5_IJlSB_lEEESH_SI_NS4_8TiledMMAINS4_8MMA_AtomIJNS4_20SM100_MMA_F16BF16_SSISH_SH_fLi64ELi128ELNS4_4UMMA5MajorE0ELSN_0ELNSM_7ScaleInE0ELSO_0EEEEEENS4_6LayoutISC_NS5_IJNSA_ILi0EEESS_SS_EEEEENS5_IJNS4_10UnderscoreESV_SV_EEEEENS4_13SM90_TMA_LOADENS4_14ComposedLayoutINS4_7SwizzleILi3ELi4ELi3EEENS4_18smem_ptr_flag_bitsILi16EEENSR_INS5_IJNSA_ILi8EEESE_EEENS5_IJSE_SB_EEEEEEEvNS4_8identityESY_S18_vS19_EENS_8epilogue10collective18CollectiveEpilogueINS1B_23Sm100TmaWarpSpecializedILi4ELi2ELi16ELb1ELb0EEEJSG_NS5_IJNSR_ISE_SB_EENSR_INSA_ILi32EEESB_EEEEESH_SI_SH_SI_NS1B_6fusion15FusionCallbacksIS1F_NS1K_17LinearCombinationISH_fSH_fLNS_15FloatRoundStyleE2EEESG_S1J_JEEENS4_5SM1004TMEM4LOAD26SM100_TMEM_LOAD_16dp256b4xESY_NSZ_INS10_ILi2ELi4ELi3EEES13_NSR_INS5_IJS14_S1H_EEENS5_IJS1H_SB_EEEEEEENS4_17SM75_U32x4_LDSM_NENS4_14SM90_TMA_STOREES1Y_NS4_17SM90_U32x4_STSM_NENS4_39AutoVectorizingCopyWithAssumedAlignmentILi128EEEEEEvvEEEEvNT_6ParamsE)
        .other          _ZN7cutlass13device_kernelINS_4gemm6kernel13GemmUniversalIN4cute5tupleIJiiiiEEENS1_10collective13CollectiveMmaINS1_35MainloopSm100TmaUmmaWarpSpecializedILi2ELi2ELi4ENS5_IJNS4_1CILi1EEESB_SB_EEEEENS5_IJNSA_ILi64EEENSA_ILi128EEESE_EEENS_6half_tENS5_IJlSB_lEEESH_SI_NS4_8TiledMMAINS4_8MMA_AtomIJNS4_20SM100_MMA_F16BF16_SSISH_SH_fLi64ELi128ELNS4_4UMMA5MajorE0ELSN_0ELNSM_7ScaleInE0ELSO_0EEEEEENS4_6LayoutISC_NS5_IJNSA_ILi0EEESS_SS_EEEEENS5_IJNS4_10UnderscoreESV_SV_EEEEENS4_13SM90_TMA_LOADENS4_14ComposedLayoutINS4_7SwizzleILi3ELi4ELi3EEENS4_18smem_ptr_flag_bitsILi16EEENSR_INS5_IJNSA_ILi8EEESE_EEENS5_IJSE_SB_EEEEEEEvNS4_8identityESY_S18_vS19_EENS_8epilogue10collective18CollectiveEpilogueINS1B_23Sm100TmaWarpSpecializedILi4ELi2ELi16ELb1ELb0EEEJSG_NS5_IJNSR_ISE_SB_EENSR_INSA_ILi32EEESB_EEEEESH_SI_SH_SI_NS1B_6fusion15FusionCallbacksIS1F_NS1K_17LinearCombinationISH_fSH_fLNS_15FloatRoundStyleE2EEESG_S1J_JEEENS4_5SM1004TMEM4LOAD26SM100_TMEM_LOAD_16dp256b4xESY_NSZ_INS10_ILi2ELi4ELi3EEES13_NSR_INS5_IJS14_S1H_EEENS5_IJS1H_SB_EEEEEEENS4_17SM75_U32x4_LDSM_NENS4_14SM90_TMA_STOREES1Y_NS4_17SM90_U32x4_STSM_NENS4_39AutoVectorizingCopyWithAssumedAlignmentILi128EEEEEEvvEEEEvNT_6ParamsE,@"STO_CUDA_ENTRY STV_DEFAULT"
_ZN7cutlass13device_kernelINS_4gemm6kernel13GemmUniversalIN4cute5tupleIJiiiiEEENS1_10collective13CollectiveMmaINS1_35MainloopSm100TmaUmmaWarpSpecializedILi2ELi2ELi4ENS5_IJNS4_1CILi1EEESB_SB_EEEEENS5_IJNSA_ILi64EEENSA_ILi128EEESE_EEENS_6half_tENS5_IJlSB_lEEESH_SI_NS4_8TiledMMAINS4_8MMA_AtomIJNS4_20SM100_MMA_F16BF16_SSISH_SH_fLi64ELi128ELNS4_4UMMA5MajorE0ELSN_0ELNSM_7ScaleInE0ELSO_0EEEEEENS4_6LayoutISC_NS5_IJNSA_ILi0EEESS_SS_EEEEENS5_IJNS4_10UnderscoreESV_SV_EEEEENS4_13SM90_TMA_LOADENS4_14ComposedLayoutINS4_7SwizzleILi3ELi4ELi3EEENS4_18smem_ptr_flag_bitsILi16EEENSR_INS5_IJNSA_ILi8EEESE_EEENS5_IJSE_SB_EEEEEEEvNS4_8identityESY_S18_vS19_EENS_8epilogue10collective18CollectiveEpilogueINS1B_23Sm100TmaWarpSpecializedILi4ELi2ELi16ELb1ELb0EEEJSG_NS5_IJNSR_ISE_SB_EENSR_INSA_ILi32EEESB_EEEEESH_SI_SH_SI_NS1B_6fusion15FusionCallbacksIS1F_NS1K_17LinearCombinationISH_fSH_fLNS_15FloatRoundStyleE2EEESG_S1J_JEEENS4_5SM1004TMEM4LOAD26SM100_TMEM_LOAD_16dp256b4xESY_NSZ_INS10_ILi2ELi4ELi3EEES13_NSR_INS5_IJS14_S1H_EEENS5_IJS1H_SB_EEEEEEENS4_17SM75_U32x4_LDSM_NENS4_14SM90_TMA_STOREES1Y_NS4_17SM90_U32x4_STSM_NENS4_39AutoVectorizingCopyWithAssumedAlignmentILi128EEEEEEvvEEEEvNT_6ParamsE:
[----:B------:R-:W1:Y:S01]  /*0000*/  LDC R1, c[0x0][0x37c] ;  /* 0x0000df00ff017b82 */ /* 0x000e620000000800 */
[----:B------:R-:W2:Y:S01]  /*0010*/  S2R R72, SR_TID.X ;  /* 0x0000000000487919 */ /* 0x000ea20000002100 */
[----:B------:R-:W3:Y:S01]  /*0020*/  LDCU.64 UR4, c[0x0][0x890] ;  /* 0x00011200ff0477ac */ /* 0x000ee20008000a00 */
[----:B------:R-:W-:Y:S02]  /*0030*/  PRMT R59, RZ, 0x7610, R59 ;  /* 0x00007610ff3b7816 */ /* 0x000fe4000000003b */
[----:B------:R-:W-:Y:S01]  /*0040*/  ELECT P5, URZ, PT ;  /* 0x0000000000ff782f */ /* 0x000fe200038a0000 */
[----:B------:R-:W4:Y:S01]  /*0050*/  LDCU.64 UR46, c[0x0][0x358] ;  /* 0x00006b00ff2e77ac */ /* 0x000f220008000a00 */
[----:B---3--:R-:W-:-:S04]  /*0060*/  UISETP.NE.U32.AND UP0, UPT, UR4, URZ, UPT ;  /* 0x000000ff0400728c */ /* 0x008fc8000bf05070 */
[----:B------:R-:W-:Y:S01]  /*0070*/  UISETP.NE.AND.EX UP0, UPT, UR5, URZ, UPT, UP0 ;  /* 0x000000ff0500728c */ /* 0x000fe2000bf05300 */
[----:B--2---:R-:W-:-:S05]  /*0080*/  SHF.R.U32.HI R65, RZ, 0x5, R72 ;  /* 0x00000005ff417819 */ /* 0x004fca0000011648 */
[----:B------:R-:W2:Y:S02]  /*0090*/  SHFL.IDX PT, R0, R65, RZ, 0x1f ;  /* 0x00001fff41007589 */ /* 0x000ea400000e0000 */
[----:B--2---:R-:W-:Y:S01]  /*00a0*/  R2UR UR8, R0 ;  /* 0x00000000000872ca */ /* 0x004fe200000e0000 */
[----:B-1--4-:R-:W-:-:S14]  /*00b0*/  BRA.U UP0, `(.L_x_0) ;  /* 0x00000001002c7547 */ /* 0x012fdc000b800000 */
[----:B------:R-:W1:Y:S02]  /*00c0*/  LDCU.64 UR6, c[0x0][0x888] ;  /* 0x00011100ff0677ac */ /* 0x000e640008000a00 */
[----:B-1----:R-:W-:-:S04]  /*00d0*/  UISETP.NE.U32.AND UP0, UPT, UR6, URZ, UPT ;  /* 0x000000ff0600728c */ /* 0x002fc8000bf05070 */
[----:B------:R-:W-:-:S09]  /*00e0*/  UISETP.NE.AND.EX UP0, UPT, UR7, URZ, UPT, UP0 ;  /* 0x000000ff0700728c */ /* 0x000fd2000bf05300 */
[----:B------:R-:W-:Y:S05]  /*00f0*/  BRA.U !UP0, `(.L_x_1) ;  /* 0x0000000108107547 */ /* 0x000fea000b800000 */
[----:B------:R-:W1:Y:S02]  /*0100*/  LDC.64 R2, c[0x0][0x888] ;  /* 0x00022200ff027b82 */ /* 0x000e640000000a00 */
[----:B-1----:R1:W5:Y:S01]  /*0110*/  LDG.E R35, desc[UR46][R2.64] ;  /* 0x0000002e02237981 */ /* 0x002362000c1e1900 */
[----:B------:R-:W-:Y:S01]  /*0120*/  HFMA2 R59, -RZ, RZ, 0, 5.9604644775390625e-08 ;  /* 0x00000001ff3b7431 */ /* 0x000fe200000001ff */
[----:B------:R-:W-:Y:S05]  /*0130*/  BRA `(.L_x_0) ;  /* 0x00000000000c7947 */ /* 0x000fea0003800000 */
.L_x_1:
[----:B------:R-:W1:Y:S01]  /*0140*/  LDCU UR6, c[0x0][0x880] ;  /* 0x00011000ff0677ac */ /* 0x000e620008000800 */
[----:B------:R-:W-:Y:S01]  /*0150*/  HFMA2 R59, -RZ, RZ, 0, 5.9604644775390625e-08 ;  /* 0x00000001ff3b7431 */ /* 0x000fe200000001ff */
[----:B-1----:R-:W-:-:S07]  /*0160*/  MOV R35, UR6 ;  /* 0x0000000600237c02 */ /* 0x002fce0008000f00 */
.L_x_0:
[----:B------:R-:W2:Y:S02]  /*0170*/  LDCU.64 UR6, c[0x0][0x8b0] ;  /* 0x00011600ff0677ac */ /* 0x000ea40008000a00 */
[----:B--2---:R-:W-:-:S04]  /*0180*/  UISETP.NE.U32.AND UP0, UPT, UR6, URZ, UPT ;  /* 0x000000ff0600728c */ /* 0x004fc8000bf05070 */
[----:B------:R-:W-:-:S09]  /*0190*/  UISETP.NE.AND.EX UP0, UPT, UR7, URZ, UPT, UP0 ;  /* 0x000000ff0700728c */ /* 0x000fd2000bf05300 */
[----:B------:R-:W-:Y:S05]  /*01a0*/  BRA.U UP0, `(.L_x_2) ;  /* 0x0000000100247547 */ /* 0x000fea000b800000 */
[----:B------:R-:W2:Y:S02]  /*01b0*/  LDCU.64 UR6, c[0x0][0x8a8] ;  /* 0x00011500ff0677ac */ /* 0x000ea40008000a00 */
[----:B--2---:R-:W-:-:S04]  /*01c0*/  UISETP.NE.U32.AND UP0, UPT, UR6, URZ, UPT ;  /* 0x000000ff0600728c */ /* 0x004fc8000bf05070 */
[----:B------:R-:W-:-:S09]  /*01d0*/  UISETP.NE.AND.EX UP0, UPT, UR7, URZ, UPT, UP0 ;  /* 0x000000ff0700728c */ /* 0x000fd2000bf05300 */
[----:B------:R-:W-:Y:S05]  /*01e0*/  BRA.U !UP0, `(.L_x_3) ;  /* 0x00000001080c7547 */ /* 0x000fea000b800000 */
[----:B-1----:R-:W1:Y:S02]  /*01f0*/  LDC.64 R2, c[0x0][0x8a8] ;  /* 0x00022a00ff027b82 */ /* 0x002e640000000a00 */
[----:B-1----:R2:W5:Y:S01]  /*0200*/  LDG.E R33, desc[UR46][R2.64] ;  /* 0x0000002e02217981 */ /* 0x002562000c1e1900 */
[----:B------:R-:W-:Y:S05]  /*0210*/  BRA `(.L_x_2) ;  /* 0x0000000000087947 */ /* 0x000fea0003800000 */
.L_x_3:
[----:B------:R-:W2:Y:S02]  /*0220*/  LDCU UR6, c[0x0][0x8a0] ;  /* 0x00011400ff0677ac */ /* 0x000ea40008000800 */
[----:B--2---:R-:W-:Y:S02]  /*0230*/  MOV R33, UR6 ;  /* 0x0000000600217c02 */ /* 0x004fe40008000f00 */
.L_x_2:
[----:B------:R-:W-:Y:S01]  /*0240*/  IMAD.U32 R0, RZ, RZ, UR8 ;  /* 0x00000008ff007e24 */ /* 0x000fe2000f8e00ff */
[----:B------:R-:W-:Y:S04]  /*0250*/  BSSY.RECONVERGENT B0, `(.L_x_4) ;  /* 0x000000c000007945 */ /* 0x000fe80003800200 */
[C---:B------:R-:W-:Y:S02]  /*0260*/  ISETP.NE.OR P1, PT, R0.reuse, 0x1, !P5 ;  /* 0x000000010000780c */ /* 0x040fe40006f25670 */
[----:B------:R-:W-:-:S11]  /*0270*/  ISETP.NE.OR P0, PT, R0, 0x3, !P5 ;  /* 0x000000030000780c */ /* 0x000fd60006f05670 */
[----:B------:R-:W-:Y:S05]  /*0280*/  @P1 BRA `(.L_x_5) ;  /* 0x0000000000201947 */ /* 0x000fea0003800000 */
[----:B------:R-:W3:Y:S02]  /*0290*/  LDCU.64 UR6, c[0x0][0x348] ;  /* 0x00006900ff0677ac */ /* 0x000ee40008000a00 */
[----:B---3--:R-:W-:Y:S02]  /*02a0*/  UIADD3 UR10, UP1, UPT, UR6, 0x80, URZ ;  /* 0x00000080060a7890 */ /* 0x008fe4000ff3e0ff */
[----:B------:R-:W-:Y:S02]  /*02b0*/  UIADD3 UR6, UP0, UPT, UR6, 0x180, URZ ;  /* 0x0000018006067890 */ /* 0x000fe4000ff1e0ff */
[----:B------:R-:W-:Y:S02]  /*02c0*/  UIADD3.X UR11, UPT, UPT, URZ, UR7, URZ, UP1, !UPT ;  /* 0x00000007ff0b7290 */ /* 0x000fe40008ffe4ff */
[----:B------:R-:W-:-:S07]  /*02d0*/  UIADD3.X UR7, UPT, UPT, URZ, UR7, URZ, UP0, !UPT ;  /* 0x00000007ff077290 */ /* 0x000fce00087fe4ff */
[----:B------:R3:W-:Y:S02]  /*02e0*/  UTMACCTL.PF [UR10] ;  /* 0x000000000a0079b9 */ /* 0x0007e40008040000 */
[----:B------:R3:W-:Y:S02]  /*02f0*/  UTMACCTL.PF [UR6] ;  /* 0x00000000060079b9 */ /* 0x0007e40008040000 */
[----:B---3--:R-:W-:Y:S01]  /*0300*/  NOP ;  /* 0x0000000000007918 */ /* 0x008fe20000000000 */
.L_x_5:
[----:B------:R-:W-:Y:S05]  /*0310*/  BSYNC.RECONVERGENT B0 ;  /* 0x0000000000007941 */ /* 0x000fea0003800200 */
.L_x_4:
[----:B------:R-:W-:Y:S04]  /*0320*/  BSSY.RECONVERGENT B0, `(.L_x_6) ;  /* 0x000000a000007945 */ /* 0x000fe80003800200 */
        /* <DEDUP_REMOVED lines=9> */
.L_x_7:
[----:B------:R-:W-:Y:S05]  /*03c0*/  BSYNC.RECONVERGENT B0 ;  /* 0x0000000000007941 */ /* 0x000fea0003800200 */
.L_x_6:
[----:B------:R-:W3:Y:S01]  /*03d0*/  LDCU.64 UR6, c[0x0][0x888] ;  /* 0x00011100ff0677ac */ /* 0x000ee20008000a00 */
[----:B------:R-:W-:Y:S02]  /*03e0*/  UISETP.EQ.U32.AND UP1, UPT, UR4, URZ, UPT ;  /* 0x000000ff0400728c */ /* 0x000fe4000bf22070 */
[----:B------:R-:W-:Y:S02]  /*03f0*/  UPLOP3.LUT UP2, UPT, UPT, UPT, UPT, 0x80, 0x8 ;  /* 0x000000000008789c */ /* 0x000fe40003f4f070 */
[----:B---3--:R-:W-:-:S04]  /*0400*/  UISETP.NE.U32.AND UP0, UPT, UR6, URZ, UPT ;  /* 0x000000ff0600728c */ /* 0x008fc8000bf05070 */
[----:B------:R-:W-:-:S04]  /*0410*/  UISETP.NE.AND.EX UP0, UPT, UR7, URZ, UPT, UP0 ;  /* 0x000000ff0700728c */ /* 0x000fc8000bf05300 */
[----:B------:R-:W-:-:S04]  /*0420*/  UISETP.EQ.OR.EX UP3, UPT, UR5, URZ, !UP0, UP1 ;  /* 0x000000ff0500728c */ /* 0x000fc8000c762710 */
[----:B------:R-:W-:-:S05]  /*0430*/  UP2UR UR50, UPR, URZ, 0x8 ;  /* 0x00000008ff327883 */ /* 0x000fca0008000000 */
[----:B------:R-:W-:Y:S07]  /*0440*/  BRA.U !UP3, `(.L_x_8) ;  /* 0x000000010b207547 */ /* 0x000fee000b800000 */
[----:B------:R-:W-:Y:S01]  /*0450*/  UISETP.NE.U32.AND UP2, UPT, UR4, URZ, UPT ;  /* 0x000000ff0400728c */ /* 0x000fe2000bf45070 */
[----:B-----5:R-:W-:Y:S01]  /*0460*/  FSETP.NEU.AND P0, PT, R35, RZ, PT ;  /* 0x000000ff2300720b */ /* 0x020fe20003f0d000 */
[----:B------:R-:W-:Y:S02]  /*0470*/  USEL UR4, URZ, 0xffffffff, UP0 ;  /* 0xffffffffff047887 */ /* 0x000fe40008000000 */
[----:B------:R-:W-:-:S10]  /*0480*/  UISETP.NE.AND.EX UP2, UPT, UR5, URZ, UPT, UP2 ;  /* 0x000000ff0500728c */ /* 0x000fd4000bf45320 */
[----:B------:R-:W-:Y:S01]  /*0490*/  VOTEU.ANY UP1, P0 ;  /* 0x0000000000ff7886 */ /* 0x000fe20000020100 */
[----:B------:R-:W-:-:S04]  /*04a0*/  @!UP2 USEL UR4, URZ, 0xffffffff, UP1 ;  /* 0xffffffffff04a887 */ /* 0x000fc80008800000 */
[----:B------:R-:W-:-:S04]  /*04b0*/  ULOP3.LUT UR4, UR4, 0x1, URZ, 0xc0, !UPT ;  /* 0x0000000104047892 */ /* 0x000fc8000f8ec0ff */
[----:B------:R-:W-:-:S11]  /*04c0*/  UISETP.NE.U32.AND UP2, UPT, UR4, 0x1, UPT ;  /* 0x000000010400788c */ /* 0x000fd6000bf45070 */
.L_x_8:
[----:B-12---:R-:W1:Y:S01]  /*04d0*/  SHFL.IDX PT, R2, R65, RZ, 0x1f ;  /* 0x00001fff41027589 */ /* 0x006e6200000e0000 */
[----:B------:R-:W-:-:S04]  /*04e0*/  UISETP.NE.AND UP1, UPT, UR8, 0x2, UPT ;  /* 0x000000020800788c */ /* 0x000fc8000bf25270 */
[----:B------:R-:W-:Y:S01]  /*04f0*/  USEL UR6, URZ, 0x1, UP1 ;  /* 0x00000001ff067887 */ /* 0x000fe20008800000 */
[----:B-1----:R-:W-:-:S13]  /*0500*/  ISETP.NE.AND P0, PT, R2, RZ, PT ;  /* 0x000000ff0200720c */ /* 0x002fda0003f05270 */
[----:B------:R-:W-:Y:S05]  /*0510*/  @P0 BRA `(.L_x_9) ;  /* 0x0000000000380947 */ /* 0x000fea0003800000 */
[----:B------:R-:W1:Y:S01]  /*0520*/  S2UR UR5, SR_CgaCtaId ;  /* 0x00000000000579c3 */ /* 0x000e620000008800 */
[----:B------:R-:W-:Y:S01]  /*0530*/  UMOV UR7, 0x400 ;  /* 0x0000040000077882 */ /* 0x000fe20000000000 */
[----:B------:R-:W-:Y:S01]  /*0540*/  UMOV UR4, 0x1 ;  /* 0x0000000100047882 */ /* 0x000fe20000000000 */
[----:B------:R-:W-:Y:S01]  /*0550*/  ELECT P0, URZ, PT ;  /* 0x0000000000ff782f */ /* 0x000fe20003800000 */
[----:B------:R-:W-:-:S04]  /*0560*/  UIADD3 UR10, UPT, UPT, -UR4, 0x100000, URZ ;  /* 0x00100000040a7890 */ /* 0x000fc8000fffe1ff */
[----:B------:R-:W-:Y:S02]  /*0570*/  USHF.L.U32 UR11, UR10, 0xb, URZ ;  /* 0x0000000b0a0b7899 */ /* 0x000fe400080006ff */
[----:B------:R-:W-:Y:S02]  /*0580*/  USHF.L.U32 UR10, UR10, 0x1, URZ ;  /* 0x000000010a0a7899 */ /* 0x000fe400080006ff */
[----:B-1----:R-:W-:Y:S01]  /*0590*/  ULEA UR5, UR5, UR7, 0x18 ;  /* 0x0000000705057291 */ /* 0x002fe2000f8ec0ff */
[----:B------:R-:W1:Y:S11]  /*05a0*/  FENCE.VIEW.ASYNC.S ;  /* 0x00000000000073c6 */ /* 0x000e760000000000 */
[----:B-1----:R1:W2:Y:S01]  /*05b0*/  SYNCS.EXCH.64 URZ, [UR5], UR10 ;  /* 0x0000000a05ff75b2 */ /* 0x0022a20008000100 */
[----:B------:R1:W3:Y:S01]  /*05c0*/  SYNCS.EXCH.64 URZ, [UR5+0x10], UR10 ;  /* 0x0000100a05ff75b2 */ /* 0x0002e20008000100 */
[----:B------:R1:W4:Y:S01]  /*05d0*/  SYNCS.EXCH.64 URZ, [UR5+0x8], UR10 ;  /* 0x0000080a05ff75b2 */ /* 0x0003220008000100 */
[----:B------:R1:W1:Y:S01]  /*05e0*/  SYNCS.EXCH.64 URZ, [UR5+0x18], UR10 ;  /* 0x0000180a05ff75b2 */ /* 0x0002620008000100 */
[----:B------:R-:W-:Y:S01]  /*05f0*/  NOP ;  /* 0x0000000000007918 */ /* 0x000fe20000000000 */
.L_x_9:
[----:B------:R-:W2:Y:S01]  /*0600*/  SHFL.IDX PT, R2, R65, RZ, 0x1f ;  /* 0x00001fff41027589 */ /* 0x000ea200000e0000 */
[----:B------:R-:W-:Y:S01]  /*0610*/  NOP ;  /* 0x0000000000007918 */ /* 0x000fe20000000000 */
[----:B--2---:R-:W-:-:S13]  /*0620*/  ISETP.NE.AND P0, PT, R2, 0x1, PT ;  /* 0x000000010200780c */ /* 0x004fda0003f05270 */
[----:B------:R-:W-:Y:S05]  /*0630*/  @P0 BRA `(.L_x_10) ;  /* 0x0000000000580947 */ /* 0x000fea0003800000 */
[----:B------:R-:W2:Y:S01]  /*0640*/  S2UR UR7, SR_CgaCtaId ;  /* 0x00000000000779c3 */ /* 0x000ea20000008800 */
[----:B------:R-:W-:Y:S01]  /*0650*/  UMOV UR9, 0x400 ;  /* 0x0000040000097882 */ /* 0x000fe20000000000 */
[----:B-1----:R-:W-:Y:S01]  /*0660*/  UMOV UR5, 0x20 ;  /* 0x0000002000057882 */ /* 0x002fe20000000000 */
[----:B------:R-:W-:Y:S01]  /*0670*/  UMOV UR4, 0x80 ;  /* 0x0000008000047882 */ /* 0x000fe20000000000 */
[----:B------:R-:W-:-:S04]  /*0680*/  UIADD3 UR10, UPT, UPT, -UR5, 0x100000, URZ ;  /* 0x00100000050a7890 */ /* 0x000fc8000fffe1ff */
[----:B------:R-:W-:Y:S02]  /*0690*/  USHF.L.U32 UR11, UR10, 0xb, URZ ;  /* 0x0000000b0a0b7899 */ /* 0x000fe400080006ff */
[----:B------:R-:W-:Y:S02]  /*06a0*/  USHF.L.U32 UR10, UR10, 0x1, URZ ;  /* 0x000000010a0a7899 */ /* 0x000fe400080006ff */
[----:B------:R-:W-:-:S04]  /*06b0*/  UIADD3 UR4, UPT, UPT, -UR4, 0x100000, URZ ;  /* 0x0010000004047890 */ /* 0x000fc8000fffe1ff */
[----:B------:R-:W-:Y:S02]  /*06c0*/  USHF.L.U32 UR5, UR4, 0xb, URZ ;  /* 0x0000000b04057899 */ /* 0x000fe400080006ff */
[----:B------:R-:W-:Y:S01]  /*06d0*/  USHF.L.U32 UR4, UR4, 0x1, URZ ;  /* 0x0000000104047899 */ /* 0x000fe200080006ff */
[----:B------:R-:W-:Y:S01]  /*06e0*/  ELECT P0, URZ, PT ;  /* 0x0000000000ff782f */ /* 0x000fe20003800000 */
[----:B--2---:R-:W-:Y:S01]  /*06f0*/  ULEA UR7, UR7, UR9, 0x18 ;  /* 0x0000000907077291 */ /* 0x004fe2000f8ec0ff */
[----:B------:R-:W1:Y:S11]  /*0700*/  FENCE.VIEW.ASYNC.S ;  /* 0x00000000000073c6 */ /* 0x000e760000000000 */
[----:B-1----:R2:W1:Y:S01]  /*0710*/  SYNCS.EXCH.64 URZ, [UR7+0x20], UR10 ;  /* 0x0000200a07ff75b2 */ /* 0x0024620008000100 */
[----:B------:R2:W1:Y:S01]  /*0720*/  SYNCS.EXCH.64 URZ, [UR7+0x40], UR4 ;  /* 0x0000400407ff75b2 */ /* 0x0004620008000100 */
[----:B------:R2:W1:Y:S01]  /*0730*/  SYNCS.EXCH.64 URZ, [UR7+0x28], UR10 ;  /* 0x0000280a07ff75b2 */ /* 0x0004620008000100 */
[----:B------:R2:W1:Y:S01]  /*0740*/  SYNCS.EXCH.64 URZ, [UR7+0x48], UR4 ;  /* 0x0000480407ff75b2 */ /* 0x0004620008000100 */
[----:B------:R2:W1:Y:S01]  /*0750*/  SYNCS.EXCH.64 URZ, [UR7+0x30], UR10 ;  /* 0x0000300a07ff75b2 */ /* 0x0004620008000100 */
[----:B------:R2:W1:Y:S01]  /*0760*/  SYNCS.EXCH.64 URZ, [UR7+0x50], UR4 ;  /* 0x0000500407ff75b2 */ /* 0x0004620008000100 */
[----:B------:R2:W1:Y:S01]  /*0770*/  SYNCS.EXCH.64 URZ, [UR7+0x38], UR10 ;  /* 0x0000380a07ff75b2 */ /* 0x0004620008000100 */
[----:B------:R2:W1:Y:S02]  /*0780*/  SYNCS.EXCH.64 URZ, [UR7+0x58], UR4 ;  /* 0x0000580407ff75b2 */ /* 0x0004640008000100 */
[----:B--2---:R-:W-:Y:S01]  /*0790*/  NOP ;  /* 0x0000000000007918 */ /* 0x004fe20000000000 */
.L_x_10:
[----:B------:R-:W2:Y:S01]  /*07a0*/  SHFL.IDX PT, R2, R65, RZ, 0x1f ;  /* 0x00001fff41027589 */ /* 0x000ea200000e0000 */
[----:B------:R-:W-:Y:S01]  /*07b0*/  NOP ;  /* 0x0000000000007918 */ /* 0x000fe20000000000 */
[----:B--2---:R-:W-:-:S13]  /*07c0*/  ISETP.NE.AND P0, PT, R2, 0x3, PT ;  /* 0x000000030200780c */ /* 0x004fda0003f05270 */
[----:B------:R-:W-:Y:S05]  /*07d0*/  @P0 BRA `(.L_x_11) ;  /* 0x0000000000300947 */ /* 0x000fea0003800000 */
[----:B-1----:R-:W1:Y:S01]  /*07e0*/  S2UR UR5, SR_CgaCtaId ;  /* 0x00000000000579c3 */ /* 0x002e620000008800 */
        /* <DEDUP_REMOVED lines=8> */
[----:B-1----:R2:W1:Y:S01]  /*0870*/  SYNCS.EXCH.64 URZ, [UR5+0x60], UR10 ;  /* 0x0000600a05ff75b2 */ /* 0x0024620008000100 */
[----:B------:R2:W1:Y:S02]  /*0880*/  SYNCS.EXCH.64 URZ, [UR5+0x68], UR10 ;  /* 0x0000680a05ff75b2 */ /* 0x0004640008000100 */
[----:B--2---:R-:W-:Y:S01]  /*0890*/  NOP ;  /* 0x0000000000007918 */ /* 0x004fe20000000000 */
.L_x_11:
[----:B------:R-:W2:Y:S01]  /*08a0*/  SHFL.IDX PT, R2, R65, RZ, 0x1f ;  /* 0x00001fff41027589 */ /* 0x000ea200000e0000 */
[----:B------:R-:W-:Y:S01]  /*08b0*/  NOP ;  /* 0x0000000000007918 */ /* 0x000fe20000000000 */
[----:B--2---:R-:W-:-:S13]  /*08c0*/  ISETP.NE.AND P0, PT, R2, 0x4, PT ;  /* 0x000000040200780c */ /* 0x004fda0003f05270 */
[----:B------:R-:W-:Y:S05]  /*08d0*/  @P0 BRA `(.L_x_12) ;  /* 0x00000000004c0947 */ /* 0x000fea0003800000 */
[----:B-1----:R-:W1:Y:S01]  /*08e0*/  S2UR UR5, SR_CgaCtaId ;  /* 0x00000000000579c3 */ /* 0x002e620000008800 */
[----:B------:R-:W-:Y:S01]  /*08f0*/  UMOV UR9, 0x100 ;  /* 0x0000010000097882 */ /* 0x000fe20000000000 */
[----:B------:R-:W-:Y:S01]  /*0900*/  UMOV UR7, 0x400 ;  /* 0x0000040000077882 */ /* 0x000fe20000000000 */
[----:B------:R-:W-:Y:S01]  /*0910*/  USEL UR9, UR9, 0xe0, UP2 ;  /* 0x000000e009097887 */ /* 0x000fe20009000000 */
[----:B------:R-:W-:Y:S01]  /*0920*/  UMOV UR4, 0x1 ;  /* 0x0000000100047882 */ /* 0x000fe20000000000 */
[----:B------:R-:W-:Y:S01]  /*0930*/  ELECT P0, URZ, PT ;  /* 0x0000000000ff782f */ /* 0x000fe20003800000 */
[----:B------:R-:W-:-:S04]  /*0940*/  UIADD3 UR10, UPT, UPT, -UR4, 0x100000, URZ ;  /* 0x00100000040a7890 */ /* 0x000fc8000fffe1ff */
[----:B------:R-:W-:Y:S02]  /*0950*/  USHF.L.U32 UR11, UR10, 0xb, URZ ;  /* 0x0000000b0a0b7899 */ /* 0x000fe400080006ff */
[----:B------:R-:W-:Y:S02]  /*0960*/  USHF.L.U32 UR10, UR10, 0x1, URZ ;  /* 0x000000010a0a7899 */ /* 0x000fe400080006ff */
[----:B------:R-:W-:-:S04]  /*0970*/  UIADD3 UR12, UPT, UPT, -UR9, 0x100000, URZ ;  /* 0x00100000090c7890 */ /* 0x000fc8000fffe1ff */
[----:B------:R-:W-:Y:S02]  /*0980*/  USHF.L.U32 UR13, UR12, 0xb, URZ ;  /* 0x0000000b0c0d7899 */ /* 0x000fe400080006ff */
[----:B------:R-:W-:Y:S02]  /*0990*/  USHF.L.U32 UR12, UR12, 0x1, URZ ;  /* 0x000000010c0c7899 */ /* 0x000fe400080006ff */
[----:B-1----:R-:W-:Y:S01]  /*09a0*/  ULEA UR5, UR5, UR7, 0x18 ;  /* 0x0000000705057291 */ /* 0x002fe2000f8ec0ff */
[----:B------:R-:W1:Y:S11]  /*09b0*/  FENCE.VIEW.ASYNC.S ;  /* 0x00000000000073c6 */ /* 0x000e760000000000 */
[----:B-1----:R2:W1:Y:S01]  /*09c0*/  SYNCS.EXCH.64 URZ, [UR5+0x70], UR10 ;  /* 0x0000700a05ff75b2 */ /* 0x0024620008000100 */
[----:B------:R2:W1:Y:S01]  /*09d0*/  SYNCS.EXCH.64 URZ, [UR5+0x80], UR12 ;  /* 0x0000800c05ff75b2 */ /* 0x0004620008000100 */
[----:B------:R2:W1:Y:S01]  /*09e0*/  SYNCS.EXCH.64 URZ, [UR5+0x78], UR10 ;  /* 0x0000780a05ff75b2 */ /* 0x0004620008000100 */
[----:B------:R2:W1:Y:S02]  /*09f0*/  SYNCS.EXCH.64 URZ, [UR5+0x88], UR12 ;  /* 0x0000880c05ff75b2 */ /* 0x0004640008000100 */
[----:B--2---:R-:W-:Y:S01]  /*0a00*/  NOP ;  /* 0x0000000000007918 */ /* 0x004fe20000000000 */
.L_x_12:
        /* <DEDUP_REMOVED lines=26> */
.L_x_13:
        /* <DEDUP_REMOVED lines=18> */
.L_x_14:
[----:B-1----:R-:W1:Y:S01]  /*0cd0*/  S2UR UR5, SR_CTAID.X ;  /* 0x00000000000579c3 */ /* 0x002e620000002500 */
[----:B------:R-:W-:-:S05]  /*0ce0*/  CS2R.32 R60, SR_CgaSize ;  /* 0x00000000003c7805 */ /* 0x000fca0000008a00 */
[----:B------:R-:W-:-:S05]  /*0cf0*/  IMAD R60, R60, -0xa0, RZ ;  /* 0xffffff603c3c7824 */ /* 0x000fca00078e02ff */
[----:B------:R-:W-:-:S14]  /*0d00*/  R2UR UR9, R60 ;  /* 0x000000003c0972ca */ /* 0x000fdc00000e0000 */
[----:B------:R-:W2:Y:S01]  /*0d10*/  LDCU UR9, c[0x0][UR9+0x2b0] ;  /* 0x00005600090977ac */ /* 0x000ea20008000800 */
[----:B------:R-:W-:Y:S01]  /*0d20*/  NOP ;  /* 0x0000000000007918 */ /* 0x000fe20000000000 */
[----:B------:R-:W-:-:S05]  /*0d30*/  CS2R.32 R60, SR_CgaSize ;  /* 0x00000000003c7805 */ /* 0x000fca0000008a00 */
[----:B------:R-:W-:-:S05]  /*0d40*/  IMAD R60, R60, -0xa0, RZ ;  /* 0xffffff603c3c7824 */ /* 0x000fca00078e02ff */
[----:B------:R-:W-:-:S14]  /*0d50*/  R2UR UR7, R60 ;  /* 0x000000003c0772ca */ /* 0x000fdc00000e0000 */
[----:B------:R-:W3:Y:S01]  /*0d60*/  LDCU UR7, c[0x0][UR7+0x2b4] ;  /* 0x00005680070777ac */ /* 0x000ee20008000800 */
[----:B------:R-:W4:Y:S08]  /*0d70*/  S2UR UR4, SR_CTAID.Y ;  /* 0x00000000000479c3 */ /* 0x000f300000002600 */
[----:B------:R-:W3:Y:S01]  /*0d80*/  LDC R9, c[0x0][0xb24] ;  /* 0x0002c900ff097b82 */ /* 0x000ee20000000800 */
[----:B-1----:R-:W-:-:S02]  /*0d90*/  I2FP.F32.U32 R4, UR5 ;  /* 0x0000000500047c45 */ /* 0x002fc40008201000 */
[----:B------:R-:W-:-:S05]  /*0da0*/  CS2R.32 R5, SR_CgaSize ;  /* 0x0000000000057805 */ /* 0x000fca0000008a00 */
[----:B------:R-:W-:-:S06]  /*0db0*/  IMAD R5, R5, -0xa0, RZ ;  /* 0xffffff6005057824 */ /* 0x000fcc00078e02ff */
[----:B------:R-:W1:Y:S01]  /*0dc0*/  LDC R5, c[0x0][R5+0x2a0] ;  /* 0x0000a80005057b82 */ /* 0x000e620000000800 */
[----:B------:R-:W-:Y:S01]  /*0dd0*/  MOV R21, UR5 ;  /* 0x0000000500157c02 */ /* 0x000fe20008000f00 */
[----:B--2---:R-:W-:Y:S01]  /*0de0*/  FMUL R4, R4, UR9 ;  /* 0x0000000904047c20 */ /* 0x004fe20008400000 */
[----:B----4-:R-:W-:Y:S02]  /*0df0*/  I2FP.F32.U32 R2, UR4 ;  /* 0x0000000400027c45 */ /* 0x010fe40008201000 */
[----:B------:R-:W-:-:S05]  /*0e00*/  CS2R.32 R3, SR_CgaSize ;  /* 0x0000000000037805 */ /* 0x000fca0000008a00 */
[----:B------:R-:W-:-:S06]  /*0e10*/  IMAD R3, R3, -0xa0, RZ ;  /* 0xffffff6003037824 */ /* 0x000fcc00078e02ff */
[----:B------:R-:W2:Y:S01]  /*0e20*/  LDC R3, c[0x0][R3+0x2a4] ;  /* 0x0000a90003037b82 */ /* 0x000ea20000000800 */
[----:B------:R-:W4:Y:S01]  /*0e30*/  F2I.U32.TRUNC.NTZ R60, R4 ;  /* 0x00000004003c7305 */ /* 0x000f22000020f000 */
[----:B------:R-:W-:Y:S01]  /*0e40*/  MOV R20, UR4 ;  /* 0x0000000400147c02 */ /* 0x000fe20008000f00 */
[----:B---3--:R-:W-:-:S05]  /*0e50*/  FMUL R2, R2, UR7 ;  /* 0x0000000702027c20 */ /* 0x008fca0008400000 */
[----:B------:R-:W-:Y:S01]  /*0e60*/  BAR.SYNC.DEFER_BLOCKING 0x0 ;  /* 0x0000000000007b1d */ /* 0x000fe20000010000 */
[----:B------:R-:W-:-:S05]  /*0e70*/  ISETP.GE.AND P0, PT, R9, 0x1, PT ;  /* 0x000000010900780c */ /* 0x000fca0003f06270 */
[----:B------:R-:W3:Y:S02]  /*0e80*/  F2I.U32.TRUNC.NTZ R58, R2 ;  /* 0x00000002003a7305 */ /* 0x000ee4000020f000 */
[----:B------:R-:W2:Y:S01]  /*0e90*/  S2UR UR36, SR_CTAID.Z ;  /* 0x00000000002479c3 */ /* 0x000ea20000002700 */
[----:B----4-:R-:W-:-:S05]  /*0ea0*/  IADD3 R60, PT, PT, -R60, RZ, RZ ;  /* 0x000000ff3c3c7210 */ /* 0x010fca0007ffe1ff */
[----:B-1----:R-:W-:Y:S01]  /*0eb0*/  IMAD R60, R5, R60, UR5 ;  /* 0x00000005053c7e24 */ /* 0x002fe2000f8e023c */
[----:B---3--:R-:W-:-:S05]  /*0ec0*/  IADD3 R58, PT, PT, -R58, RZ, RZ ;  /* 0x000000ff3a3a7210 */ /* 0x008fca0007ffe1ff */
[----:B--2---:R-:W-:Y:S01]  /*0ed0*/  IMAD R58, R3, R58, UR4 ;  /* 0x00000004033a7e24 */ /* 0x004fe2000f8e023a */
[----:B------:R-:W-:Y:S06]  /*0ee0*/  @!P0 BRA `(.L_x_15) ;  /* 0x0000000000b88947 */ /* 0x000fec0003800000 */
[----:B------:R-:W1:Y:S01]  /*0ef0*/  LDC.64 R4, c[0x0][0xb18] ;  /* 0x0002c600ff047b82 */ /* 0x000e620000000a00 */
[----:B------:R-:W-:-:S07]  /*0f00*/  ISETP.NE.AND P0, PT, R9, 0x1, PT ;  /* 0x000000010900780c */ /* 0x000fce0003f05270 */
[----:B------:R-:W2:Y:S08]  /*0f10*/  LDC R10, c[0x0][0xb0c] ;  /* 0x0002c300ff0a7b82 */ /* 0x000eb00000000800 */
[----:B------:R-:W3:Y:S08]  /*0f20*/  LDC R11, c[0x0][0x370] ;  /* 0x0000dc00ff0b7b82 */ /* 0x000ef00000000800 */
[----:B------:R-:W4:Y:S01]  /*0f30*/  LDC R12, c[0x0][0x374] ;  /* 0x0000dd00ff0c7b82 */ /* 0x000f220000000800 */
[----:B-1----:R-:W-:-:S07]  /*0f40*/  ISETP.NE.AND P1, PT, R4, 0x1, PT ;  /* 0x000000010400780c */ /* 0x002fce0003f25270 */
[----:B------:R-:W3:Y:S01]  /*0f50*/  LDC.64 R6, c[0x0][0xb10] ;  /* 0x0002c400ff067b82 */ /* 0x000ee20000000a00 */
[----:B--2---:R-:W-:-:S07]  /*0f60*/  ISETP.NE.AND P2, PT, R10, 0x1, PT ;  /* 0x000000010a00780c */ /* 0x004fce0003f45270 */
[----:B------:R-:W1:Y:S08]  /*0f70*/  LDC R8, c[0x0][0xb20] ;  /* 0x0002c800ff087b82 */ /* 0x000e700000000800 */
[----:B------:R-:W2:Y:S01]  /*0f80*/  LDC.64 R2, c[0x0][0xb28] ;  /* 0x0002ca00ff027b82 */ /* 0x000ea20000000a00 */
[----:B----4-:R-:W-:-:S04]  /*0f90*/  IMAD.HI.U32 R13, R12, R5, RZ ;  /* 0x000000050c0d7227 */ /* 0x010fc800078e00ff */
[----:B------:R-:W-:-:S04]  /*0fa0*/  IMAD.HI.U32 R5, R20, R5, RZ ;  /* 0x0000000514057227 */ /* 0x000fc800078e00ff */
[----:B---3--:R-:W-:-:S04]  /*0fb0*/  IMAD.HI.U32 R14, R11, R6, RZ ;  /* 0x000000060b0e7227 */ /* 0x008fc800078e00ff */
[C---:B------:R-:W-:Y:S01]  /*0fc0*/  IMAD.HI.U32 R16, R21.reuse, R6, RZ ;  /* 0x0000000615107227 */ /* 0x040fe200078e00ff */
[-C--:B------:R-:W-:Y:S02]  /*0fd0*/  @P2 SHF.R.U32.HI R11, RZ, R7.reuse, R14 ;  /* 0x00000007ff0b2219 */ /* 0x080fe4000001160e */
[-C--:B-1----:R-:W-:Y:S02]  /*0fe0*/  @P1 SHF.R.U32.HI R12, RZ, R8.reuse, R13 ;  /* 0x00000008ff0c1219 */ /* 0x082fe4000001160d */
[----:B------:R-:W-:Y:S02]  /*0ff0*/  SHF.R.U32.HI R5, RZ, R8, R5 ;  /* 0x00000008ff057219 */ /* 0x000fe40000011605 */
[----:B------:R-:W-:Y:S02]  /*1000*/  SHF.R.U32.HI R16, RZ, R7, R16 ;  /* 0x00000007ff107219 */ /* 0x000fe40000011610 */
[----:B------:R-:W-:Y:S01]  /*1010*/  SEL R5, R20, R5, !P1 ;  /* 0x0000000514057207 */ /* 0x000fe20004800000 */
[----:B--2---:R-:W-:Y:S01]  /*1020*/  IMAD.HI.U32 R14, R12, R2, RZ ;  /* 0x000000020c0e7227 */ /* 0x004fe200078e00ff */
[----:B------:R-:W-:-:S02]  /*1030*/  SEL R7, R21, R16, !P2 ;  /* 0x0000001015077207 */ /* 0x000fc40005000000 */
[----:B------:R-:W-:Y:S01]  /*1040*/  IADD3 R13, PT, PT, -R5, RZ, RZ ;  /* 0x000000ff050d7210 */ /* 0x000fe20007ffe1ff */
[----:B------:R-:W-:Y:S01]  /*1050*/  IMAD.HI.U32 R6, R11, R2, RZ ;  /* 0x000000020b067227 */ /* 0x000fe200078e00ff */
[----:B------:R-:W-:-:S03]  /*1060*/  @P0 SHF.R.U32.HI R12, RZ, R3, R14 ;  /* 0x00000003ff0c0219 */ /* 0x000fc6000001160e */
[----:B------:R-:W-:Y:S01]  /*1070*/  IMAD R13, R4, R13, R20 ;  /* 0x0000000d040d7224 */ /* 0x000fe200078e0214 */
[----:B------:R-:W-:Y:S01]  /*1080*/  @P0 SHF.R.U32.HI R11, RZ, R3, R6 ;  /* 0x00000003ff0b0219 */ /* 0x000fe20000011606 */
[----:B------:R-:W-:-:S04]  /*1090*/  IMAD R12, R12, R9, RZ ;  /* 0x000000090c0c7224 */ /* 0x000fc800078e02ff */
[----:B------:R-:W-:Y:S01]  /*10a0*/  IMAD R6, R11, R9, RZ ;  /* 0x000000090b067224 */ /* 0x000fe200078e02ff */
[----:B------:R-:W-:-:S04]  /*10b0*/  ISETP.GE.AND P1, PT, R5, R12, PT ;  /* 0x0000000c0500720c */ /* 0x000fc80003f26270 */
[----:B------:R-:W-:Y:S01]  /*10c0*/  ISETP.GE.OR P1, PT, R7, R6, P1 ;  /* 0x000000060700720c */ /* 0x000fe20000f26670 */
[----:B------:R-:W-:-:S05]  /*10d0*/  IMAD.HI.U32 R6, R5, R2, RZ ;  /* 0x0000000205067227 */ /* 0x000fca00078e00ff */
[----:B------:R-:W-:-:S04]  /*10e0*/  SHF.R.U32.HI R6, RZ, R3, R6 ;  /* 0x00000003ff067219 */ /* 0x000fc80000011606 */
[----:B------:R-:W-:-:S03]  /*10f0*/  SEL R6, R5, R6, !P0 ;  /* 0x0000000605067207 */ /* 0x000fc60004000000 */
[----:B------:R-:W-:Y:S01]  /*1100*/  @!P1 IMAD.HI.U32 R8, R7, R2, RZ ;  /* 0x0000000207089227 */ /* 0x000fe200078e00ff */
[----:B------:R-:W-:-:S04]  /*1110*/  IADD3 R2, PT, PT, -R6, RZ, RZ ;  /* 0x000000ff06027210 */ /* 0x000fc80007ffe1ff */
[----:B------:R-:W-:Y:S01]  /*1120*/  @!P1 SHF.R.U32.HI R8, RZ, R3, R8 ;  /* 0x00000003ff089219 */ /* 0x000fe20000011608 */
[----:B------:R-:W-:-:S03]  /*1130*/  IMAD R2, R9, R2, R5 ;  /* 0x0000000209027224 */ /* 0x000fc600078e0205 */
[----:B------:R-:W-:-:S05]  /*1140*/  @!P1 SEL R3, R7, R8, !P0 ;  /* 0x0000000807039207 */ /* 0x000fca0004000000 */
[--C-:B------:R-:W-:Y:S02]  /*1150*/  @!P1 IMAD.IADD R6, R6, 0x1, -R3.reuse ;  /* 0x0000000106069824 */ /* 0x100fe400078e0a03 */
[----:B------:R-:W-:Y:S01]  /*1160*/  @!P1 IMAD R3, R2, R11, R3 ;  /* 0x0000000b02039224 */ /* 0x000fe200078e0203 */
[----:B------:R-:W-:Y:S01]  /*1170*/  IADD3 R2, PT, PT, -R7, RZ, RZ ;  /* 0x000000ff07027210 */ /* 0x000fe20007ffe1ff */
[----:B------:R-:W-:Y:S02]  /*1180*/  @!P1 IMAD R5, R6, R9, R7 ;  /* 0x0000000906059224 */ /* 0x000fe400078e0207 */
[----:B------:R-:W-:Y:S02]  /*1190*/  @!P1 IMAD.MOV.U32 R7, RZ, RZ, R3 ;  /* 0x000000ffff079224 */ /* 0x000fe400078e0003 */
[----:B------:R-:W-:Y:S02]  /*11a0*/  IMAD R2, R10, R2, R21 ;  /* 0x000000020a027224 */ /* 0x000fe400078e0215 */
[----:B------:R-:W-:-:S02]  /*11b0*/  IMAD R20, R5, R4, R13 ;  /* 0x0000000405147224 */ /* 0x000fc400078e020d */
[----:B------:R-:W-:Y:S02]  /*11c0*/  IMAD R21, R7, R10, R2 ;  /* 0x0000000a07157224 */ /* 0x000fe400078e0202 */
.L_x_15:
[----:B------:R-:W1:Y:S01]  /*11d0*/  LDCU UR4, c[0x0][0xb30] ;  /* 0x00016600ff0477ac */ /* 0x000e620008000800 */
[----:B------:R-:W2:Y:S08]  /*11e0*/  S2UR UR37, SR_CgaCtaId ;  /* 0x00000000002579c3 */ /* 0x000eb00000008800 */
[----:B------:R-:W3:Y:S01]  /*11f0*/  LDC R26, c[0x0][0xb24] ;  /* 0x0002c900ff1a7b82 */ /* 0x000ee20000000800 */
[----:B-1----:R-:W-:-:S09]  /*1200*/  UISETP.NE.AND UP1, UPT, UR4, 0x1, UPT ;  /* 0x000000010400788c */ /* 0x002fd2000bf25270 */
[----:B--2---:R-:W-:Y:S05]  /*1210*/  BRA.U UP1, `(.L_x_16) ;  /* 0x0000000101407547 */ /* 0x004fea000b800000 */
[----:B------:R-:W1:Y:S08]  /*1220*/  LDC.64 R4, c[0x0][0xb10] ;  /* 0x0002c400ff047b82 */ /* 0x000e700000000a00 */
[----:B------:R-:W2:Y:S08]  /*1230*/  LDC.64 R2, c[0x0][0xb18] ;  /* 0x0002c600ff027b82 */ /* 0x000eb00000000a00 */
[----:B------:R-:W4:Y:S08]  /*1240*/  LDC R6, c[0x0][0xb20] ;  /* 0x0002c800ff067b82 */ /* 0x000f300000000800 */
[----:B------:R-:W3:Y:S01]  /*1250*/  LDC R8, c[0x0][0xb0c] ;  /* 0x0002c300ff087b82 */ /* 0x000ee20000000800 */
[----:B-1----:R-:W-:-:S05]  /*1260*/  IMAD.HI.U32 R4, R21, R4, RZ ;  /* 0x0000000415047227 */ /* 0x002fca00078e00ff */
[----:B------:R-:W-:Y:S01]  /*1270*/  SHF.R.U32.HI R4, RZ, R5, R4 ;  /* 0x00000005ff047219 */ /* 0x000fe20000011604 */
[----:B--2---:R-:W-:Y:S01]  /*1280*/  IMAD.HI.U32 R3, R20, R3, RZ ;  /* 0x0000000314037227 */ /* 0x004fe200078e00ff */
[----:B------:R-:W-:-:S04]  /*1290*/  ISETP.NE.AND P0, PT, R2, 0x1, PT ;  /* 0x000000010200780c */ /* 0x000fc80003f05270 */
[----:B----4-:R-:W-:-:S04]  /*12a0*/  SHF.R.U32.HI R3, RZ, R6, R3 ;  /* 0x00000006ff037219 */ /* 0x010fc80000011603 */
[----:B------:R-:W-:Y:S02]  /*12b0*/  SEL R3, R20, R3, !P0 ;  /* 0x0000000314037207 */ /* 0x000fe40004000000 */
[----:B---3--:R-:W-:-:S04]  /*12c0*/  ISETP.NE.AND P1, PT, R8, 0x1, PT ;  /* 0x000000010800780c */ /* 0x008fc80003f25270 */
[----:B------:R-:W-:-:S05]  /*12d0*/  SEL R4, R21, R4, !P1 ;  /* 0x0000000415047207 */ /* 0x000fca0004800000 */
[----:B------:R-:W-:Y:S02]  /*12e0*/  IMAD.IADD R5, R3, 0x1, -R4 ;  /* 0x0000000103057824 */ /* 0x000fe400078e0a04 */
[----:B------:R-:W-:Y:S02]  /*12f0*/  IMAD.IADD R3, R4, 0x1, -R3 ;  /* 0x0000000104037824 */ /* 0x000fe400078e0a03 */
[----:B------:R-:W-:Y:S02]  /*1300*/  IMAD R21, R5, R8, R21 ;  /* 0x0000000805157224 */ /* 0x000fe400078e0215 */
[----:B------:R-:W-:-:S07]  /*1310*/  IMAD R20, R3, R2, R20 ;  /* 0x0000000203147224 */ /* 0x000fce00078e0214 */
.L_x_16:
[----:B------:R-:W-:Y:S01]  /*1320*/  BAR.SYNC.DEFER_BLOCKING 0x0 ;  /* 0x0000000000007b1d */ /* 0x000fe20000010000 */
[----:B------:R-:W-:Y:S01]  /*1330*/  UISETP.NE.AND UP1, UPT, UR8, 0x2, UPT ;  /* 0x000000020800788c */ /* 0x000fe2000bf25270 */
[----:B------:R-:W-:Y:S02]  /*1340*/  ISETP.NE.OR P5, PT, R0, 0x2, !P5 ;  /* 0x000000020000780c */ /* 0x000fe40006fa5670 */
[----:B------:R-:W-:-:S06]  /*1350*/  LOP3.LUT R2, R72, 0x1f, RZ, 0xc0, !PT ;  /* 0x0000001f48027812 */ /* 0x000fcc00078ec0ff */
[----:B------:R-:W-:Y:S05]  /*1360*/  BRA.U UP1, `(.L_x_17) ;  /* 0x0000001101187547 */ /* 0x000fea000b800000 */
[----:B------:R-:W1:Y:S01]  /*1370*/  LDCU UR13, c[0x0][0x38c] ;  /* 0x00007180ff0d77ac */ /* 0x000e620008000800 */
[----:B------:R-:W2:Y:S01]  /*1380*/  LDC R9, c[0x0][0x370] ;  /* 0x0000dc00ff097b82 */ /* 0x000ea20000000800 */
[----:B------:R-:W-:Y:S01]  /*1390*/  PLOP3.LUT P1, PT, PT, PT, UP2, 0x80, 0x8 ;  /* 0x000000000008781c */ /* 0x000fe20003f2f028 */
[----:B------:R-:W-:Y:S01]  /*13a0*/  HFMA2 R12, -RZ, RZ, 0, 0 ;  /* 0x00000000ff0c7431 */ /* 0x000fe200000001ff */
[----:B------:R-:W-:Y:S01]  /*13b0*/  ISETP.EQ.OR P4, PT, R2, RZ, P5 ;  /* 0x000000ff0200720c */ /* 0x000fe20002f82670 */
[----:B------:R-:W-:Y:S01]  /*13c0*/  IMAD.MOV.U32 R15, RZ, RZ, 0x1 ;  /* 0x00000001ff0f7424 */ /* 0x000fe200078e00ff */
[----:B------:R-:W-:Y:S01]  /*13d0*/  PLOP3.LUT P1, PT, P1, PT, PT, 0x8, 0x80 ;  /* 0x000000000080781c */ /* 0x000fe20000f2e170 */
[----:B------:R-:W-:Y:S01]  /*13e0*/  IMAD.MOV.U32 R14, RZ, RZ, RZ ;  /* 0x000000ffff0e7224 */ /* 0x000fe200078e00ff */
[----:B------:R-:W-:Y:S01]  /*13f0*/  MOV R8, 0x1 ;  /* 0x0000000100087802 */ /* 0x000fe20000000f00 */
[----:B------:R-:W4:Y:S01]  /*1400*/  LDC R0, c[0x0][0x374] ;  /* 0x0000dd00ff007b82 */ /* 0x000f220000000800 */
[----:B------:R-:W-:Y:S01]  /*1410*/  IMAD.MOV.U32 R10, RZ, RZ, RZ ;  /* 0x000000ffff0a7224 */ /* 0x000fe200078e00ff */
[----:B------:R-:W2:Y:S01]  /*1420*/  LDCU.64 UR22, c[0x0][0x348] ;  /* 0x00006900ff1677ac */ /* 0x000ea20008000a00 */
[----:B------:R-:W-:Y:S01]  /*1430*/  UMOV UR6, URZ ;  /* 0x000000ff00067c82 */ /* 0x000fe20008000000 */
[----:B-1----:R-:W-:-:S04]  /*1440*/  UIADD3 UR5, UPT, UPT, UR13, 0x3f, URZ ;  /* 0x0000003f0d057890 */ /* 0x002fc8000fffe0ff */
[----:B------:R-:W-:-:S04]  /*1450*/  USHF.R.S32.HI UR4, URZ, 0x1f, UR5 ;  /* 0x0000001fff047899 */ /* 0x000fc80008011405 */
[----:B------:R-:W-:-:S04]  /*1460*/  ULEA.HI UR4, UR4, UR5, URZ, 0x6 ;  /* 0x0000000504047291 */ /* 0x000fc8000f8f30ff */
[----:B------:R-:W-:Y:S02]  /*1470*/  USHF.R.S32.HI UR15, URZ, 0x6, UR4 ;  /* 0x00000006ff0f7899 */ /* 0x000fe40008011404 */
[----:B------:R-:W-:Y:S02]  /*1480*/  UIADD3 UR4, UPT, UPT, UR13, -0x1, URZ ;  /* 0xffffffff0d047890 */ /* 0x000fe4000fffe0ff */
[----:B------:R-:W-:Y:S02]  /*1490*/  UISETP.LT.U32.AND UP0, UPT, UR15, 0x2, UPT ;  /* 0x000000020f00788c */ /* 0x000fe4000bf01070 */
[----:B------:R-:W-:Y:S02]  /*14a0*/  UISETP.GE.U32.AND UP1, UPT, UR4, -0x7f, UPT ;  /* 0xffffff810400788c */ /* 0x000fe4000bf26070 */
[----:B------:R-:W-:Y:S02]  /*14b0*/  USEL UR14, UR15, 0x2, UP0 ;  /* 0x000000020f0e7887 */ /* 0x000fe40008000000 */
[----:B------:R-:W-:-:S02]  /*14c0*/  UIADD3 UR13, UPT, UPT, UR13, 0x7e, URZ ;  /* 0x0000007e0d0d7890 */ /* 0x000fc4000fffe0ff */
[----:B------:R-:W-:Y:S02]  /*14d0*/  UIADD3 UR5, UPT, UPT, UR14, -0x1, URZ ;  /* 0xffffffff0e057890 */ /* 0x000fe4000fffe0ff */
[----:B------:R-:W-:-:S03]  /*14e0*/  UIADD3 UR7, UPT, UPT, UR15, -UR14, URZ ;  /* 0x8000000e0f077290 */ /* 0x000fc6000fffe0ff */
[----:B------:R-:W-:-:S04]  /*14f0*/  @UP1 UIADD3 UR5, UPT, UPT, UR14, URZ, URZ ;  /* 0x000000ff0e051290 */ /* 0x000fc8000fffe0ff */
[----:B--2---:R-:W-:-:S12]  /*1500*/  UIADD3 UR5, UPT, UPT, UR5, 0x1, URZ ;  /* 0x0000000105057890 */ /* 0x004fd8000fffe0ff */
.L_x_35:
[----:B------:R-:W-:Y:S01]  /*1510*/  UISETP.NE.AND UP0, UPT, UR37, URZ, UPT ;  /* 0x000000ff2500728c */ /* 0x000fe2000bf05270 */
[----:B------:R-:W1:Y:S08]  /*1520*/  S2UR UR37, SR_CgaCtaId ;  /* 0x00000000002579c3 */ /* 0x000e700000008800 */
[----:B------:R-:W-:Y:S05]  /*1530*/  BRA.U UP0, `(.L_x_18) ;  /* 0x0000000100347547 */ /* 0x000fea000b800000 */
[----:B------:R-:W2:Y:S01]  /*1540*/  S2R R2, SR_CgaCtaId ;  /* 0x0000000000027919 */ /* 0x000ea20000008800 */
[----:B------:R-:W-:-:S04]  /*1550*/  MOV R3, 0x400 ;  /* 0x0000040000037802 */ /* 0x000fc80000000f00 */
[----:B--2---:R-:W-:Y:S02]  /*1560*/  LEA R3, R2, R3, 0x18 ;  /* 0x0000000302037211 */ /* 0x004fe400078ec0ff */
[----:B------:R-:W-:-:S03]  /*1570*/  SHF.L.U32 R2, R8, 0x1f, RZ ;  /* 0x0000001f08027819 */ /* 0x000fc600000006ff */
[----:B------:R-:W-:-:S04]  /*1580*/  IMAD R3, R10, 0x8, R3 ;  /* 0x000000080a037824 */ /* 0x000fc800078e0203 */
[----:B------:R-:W2:Y:S02]  /*1590*/  SYNCS.PHASECHK.TRANS64.TRYWAIT P0, [R3+URZ+0xe0], R2 ;  /* 0x0000e002030075a7 */ /* 0x000ea400080011ff */
[----:B--2---:R-:W-:Y:S05]  /*15a0*/  @!P0 BRA `(.L_x_19) ;  /* 0x0000006400d48947 */ /* 0x004fea0003800000 */
.L_x_129:
[----:B------:R-:W-:Y:S01]  /*15b0*/  VIADD R10, R10, 0x1 ;  /* 0x000000010a0a7836 */ /* 0x000fe20000000000 */
[----:B------:R2:W-:Y:S04]  /*15c0*/  SYNCS.ARRIVE.TRANS64.A1T0 RZ, [R3+URZ+0xd0], RZ ;  /* 0x0000d0ff03ff79a7 */ /* 0x0005e800081000ff */
[----:B------:R-:W-:-:S04]  /*15d0*/  ISETP.NE.AND P0, PT, R10, 0x2, PT ;  /* 0x000000020a00780c */ /* 0x000fc80003f05270 */
[----:B------:R-:W-:Y:S02]  /*15e0*/  SEL R10, R10, RZ, P0 ;  /* 0x000000ff0a0a7207 */ /* 0x000fe40000000000 */
[----:B--2---:R-:W-:-:S04]  /*15f0*/  SEL R3, RZ, 0x1, P0 ;  /* 0x00000001ff037807 */ /* 0x004fc80000000000 */
[----:B------:R-:W-:-:S07]  /*1600*/  LOP3.LUT R8, R8, R3, RZ, 0x3c, !PT ;  /* 0x0000000308087212 */ /* 0x000fce00078e3cff */
.L_x_18:
[----:B------:R-:W-:Y:S01]  /*1610*/  UMOV UR4, 0x400 ;  /* 0x0000040000047882 */ /* 0x000fe20000000000 */
[----:B------:R-:W-:Y:S01]  /*1620*/  SHF.L.U32 R2, R15, 0x1f, RZ ;  /* 0x0000001f0f027819 */ /* 0x000fe200000006ff */
[----:B-1----:R-:W-:Y:S01]  /*1630*/  ULEA UR4, UR37, UR4, 0x18 ;  /* 0x0000000425047291 */ /* 0x002fe2000f8ec0ff */
[----:B------:R-:W-:Y:S01]  /*1640*/  R2UR UR35, R21 ;  /* 0x00000000152372ca */ /* 0x000fe200000e0000 */
[----:B------:R-:W-:Y:S01]  /*1650*/  UISETP.GE.U32.AND UP0, UPT, UR13, 0x7f, UPT ;  /* 0x0000007f0d00788c */ /* 0x000fe2000bf06070 */
[----:B------:R-:W-:Y:S01]  /*1660*/  R2UR UR11, R20 ;  /* 0x00000000140b72ca */ /* 0x000fe200000e0000 */
[----:B------:R-:W-:Y:S01]  /*1670*/  ULEA UR8, UR6, UR4, 0x3 ;  /* 0x0000000406087291 */ /* 0x000fe2000f8e18ff */
[----:B------:R-:W-:-:S08]  /*1680*/  UMOV UR24, URZ ;  /* 0x000000ff00187c82 */ /* 0x000fd00008000000 */
[----:B------:R1:W2:Y:S01]  /*1690*/  SYNCS.PHASECHK.TRANS64.TRYWAIT P0, [UR8+0x10], R2 ;  /* 0x00001002ff0075a7 */ /* 0x0002a20008001108 */
[----:B------:R-:W-:Y:S02]  /*16a0*/  USHF.L.U32 UR35, UR35, 0x6, URZ ;  /* 0x0000000623237899 */ /* 0x000fe400080006ff */
[----:B------:R-:W-:Y:S01]  /*16b0*/  USHF.L.U32 UR11, UR11, 0x7, URZ ;  /* 0x000000070b0b7899 */ /* 0x000fe200080006ff */
[----:B------:R-:W-:Y:S11]  /*16c0*/  BRA.U !UP0, `(.L_x_20) ;  /* 0x0000000108a87547 */ /* 0x000ff6000b800000 */
[----:B------:R-:W-:Y:S01]  /*16d0*/  UMOV UR16, URZ ;  /* 0x000000ff00107c82 */ /* 0x000fe20008000000 */
[----:B------:R-:W-:-:S05]  /*16e0*/  UMOV UR17, UR6 ;  /* 0x0000000600117c82 */ /* 0x000fca0008000000 */
.L_x_25:
[----:B-1----:R-:W-:Y:S01]  /*16f0*/  ULEA UR33, UR17, UR4, 0x3 ;  /* 0x0000000411217291 */ /* 0x002fe2000f8e18ff */
[----:B--2---:R-:W-:Y:S01]  /*1700*/  @!P5 MOV R3, 0x6000 ;  /* 0x000060000003d802 */ /* 0x004fe20000000f00 */
[----:B--2---:R-:W-:Y:S10]  /*1710*/  @P0 BRA `(.L_x_21) ;  /* 0x00000000000c0947 */ /* 0x004ff40003800000 */
[----:B------:R-:W-:-:S04]  /*1720*/  SHF.L.U32 R5, R15, 0x1f, RZ ;  /* 0x0000001f0f057819 */ /* 0x000fc800000006ff */
[----:B------:R-:W2:Y:S02]  /*1730*/  SYNCS.PHASECHK.TRANS64.TRYWAIT P0, [UR33+0x10], R5 ;  /* 0x00001005ff0075a7 */ /* 0x000ea40008001121 */
[----:B--2---:R-:W-:Y:S05]  /*1740*/  @!P0 BRA `(.L_x_22) ;  /* 0x0000006400808947 */ /* 0x004fea0003800000 */
.L_x_21:
[----:B------:R2:W-:Y:S01]  /*1750*/  @!P5 SYNCS.ARRIVE.TRANS64 RZ, [UR33], R3 ;  /* 0x00000003ffffd9a7 */ /* 0x0005e20008000021 */
[----:B------:R-:W-:Y:S04]  /*1760*/  BSSY.RECONVERGENT B0, `(.L_x_23) ;  /* 0x0000003000007945 */ /* 0x000fe80003800200 */
[----:B------:R-:W-:Y:S05]  /*1770*/  @P4 BRA `(.L_x_24) ;  /* 0x0000000000044947 */ /* 0x000fea0003800000 */
[----:B------:R-:W-:Y:S05]  /*1780*/  BPT.TRAP 0x1 ;  /* 0x000000040000795c */ /* 0x000fea0000300000 */
.L_x_24:
[----:B------:R-:W-:Y:S05]  /*1790*/  BSYNC.RECONVERGENT B0 ;  /* 0x0000000000007941 */ /* 0x000fea0003800200 */
.L_x_23:
[----:B------:R-:W-:Y:S02]  /*17a0*/  UIADD3 UR6, UPT, UPT, UR17, 0x1, URZ ;  /* 0x0000000111067890 */ /* 0x000fe4000fffe0ff */
[----:B------:R-:W-:Y:S02]  /*17b0*/  ULEA UR32, UR17, UR4, 0xd ;  /* 0x0000000411207291 */ /* 0x000fe4000f8e68ff */
[----:B------:R-:W-:Y:S02]  /*17c0*/  UISETP.NE.AND UP0, UPT, UR6, 0x2, UPT ;  /* 0x000000020600788c */ /* 0x000fe4000bf05270 */
[----:B------:R-:W-:Y:S02]  /*17d0*/  UIADD3 UR26, UP1, UPT, UR22, 0x80, URZ ;  /* 0x00000080161a7890 */ /* 0x000fe4000ff3e0ff */
[----:B------:R-:W-:Y:S02]  /*17e0*/  USEL UR9, URZ, 0x1, UP0 ;  /* 0x00000001ff097887 */ /* 0x000fe40008000000 */
[----:B------:R-:W-:-:S02]  /*17f0*/  USEL UR6, UR6, URZ, UP0 ;  /* 0x000000ff06067287 */ /* 0x000fc40008000000 */
[----:B------:R-:W-:Y:S02]  /*1800*/  UIADD3 UR20, UP0, UPT, UR22, 0x180, URZ ;  /* 0x0000018016147890 */ /* 0x000fe4000ff1e0ff */
[----:B------:R-:W-:Y:S01]  /*1810*/  ULEA UR8, UR6, UR4, 0x3 ;  /* 0x0000000406087291 */ /* 0x000fe2000f8e18ff */
[----:B------:R-:W-:Y:S01]  /*1820*/  LOP3.LUT R15, R15, UR9, RZ, 0x3c, !PT ;  /* 0x000000090f0f7c12 */ /* 0x000fe2000f8e3cff */
[----:B------:R-:W-:Y:S02]  /*1830*/  USHF.L.U32 UR34, UR16, 0x6, URZ ;  /* 0x0000000610227899 */ /* 0x000fe400080006ff */
[----:B------:R-:W-:Y:S01]  /*1840*/  UIADD3.X UR27, UPT, UPT, URZ, UR23, URZ, UP1, !UPT ;  /* 0x00000017ff1b7290 */ /* 0x000fe20008ffe4ff */
[----:B-1----:R-:W-:Y:S01]  /*1850*/  SHF.L.U32 R2, R15, 0x1f, RZ ;  /* 0x0000001f0f027819 */ /* 0x002fe200000006ff */
[----:B------:R-:W-:Y:S02]  /*1860*/  UIADD3 UR32, UPT, UPT, UR32, 0x4400, URZ ;  /* 0x0000440020207890 */ /* 0x000fe4000fffe0ff */
[----:B------:R-:W-:Y:S01]  /*1870*/  UIADD3.X UR21, UPT, UPT, URZ, UR23, URZ, UP0, !UPT ;  /* 0x00000017ff157290 */ /* 0x000fe200087fe4ff */
[----:B------:R1:W1:Y:S01]  /*1880*/  SYNCS.PHASECHK.TRANS64.TRYWAIT P0, [UR8+0x10], R2 ;  /* 0x00001002ff0075a7 */ /* 0x0002620008001108 */
[----:B------:R-:W-:Y:S01]  /*1890*/  ULEA UR8, UR17, UR4, 0xe ;  /* 0x0000000411087291 */ /* 0x000fe2000f8e70ff */
[----:B------:R-:W-:Y:S01]  /*18a0*/  UMOV UR18, 0x0 ;  /* 0x0000000000127882 */ /* 0x000fe20000000000 */
[----:B------:R-:W-:-:S02]  /*18b0*/  UMOV UR19, 0x10000000 ;  /* 0x1000000000137882 */ /* 0x000fc40000000000 */
[----:B------:R-:W-:Y:S01]  /*18c0*/  UIADD3 UR8, UPT, UPT, UR8, 0x8400, URZ ;  /* 0x0000840008087890 */ /* 0x000fe2000fffe0ff */
[----:B------:R1:W-:Y:S01]  /*18d0*/  UTMALDG.3D [UR32], [UR26], desc[UR18] ;  /* 0x000012201a0075b4 */ /* 0x0003e20008011000 */
[----:B------:R-:W-:Y:S01]  /*18e0*/  UMOV UR12, UR36 ;  /* 0x00000024000c7c82 */ /* 0x000fe20008000000 */
[----:B------:R-:W-:Y:S01]  /*18f0*/  UMOV UR9, UR33 ;  /* 0x0000002100097c82 */ /* 0x000fe20008000000 */
[----:B------:R-:W-:Y:S01]  /*1900*/  UMOV UR10, UR34 ;  /* 0x00000022000a7c82 */ /* 0x000fe20008000000 */
[----:B------:R-:W-:Y:S01]  /*1910*/  UIADD3 UR16, UPT, UPT, UR16, 0x1, URZ ;  /* 0x0000000110107890 */ /* 0x000fe2000fffe0ff */
[----:B------:R-:W-:Y:S01]  /*1920*/  UMOV UR24, UR5 ;  /* 0x0000000500187c82 */ /* 0x000fe20008000000 */
[----:B------:R-:W-:Y:S02]  /*1930*/  UMOV UR17, UR6 ;  /* 0x0000000600117c82 */ /* 0x000fe40008000000 */
[----:B------:R1:W-:Y:S01]  /*1940*/  UTMALDG.3D [UR8], [UR20], desc[UR18] ;  /* 0x00001208140075b4 */ /* 0x0003e20008011000 */
[----:B------:R-:W-:-:S09]  /*1950*/  UISETP.NE.AND UP0, UPT, UR16, UR5, UPT ;  /* 0x000000051000728c */ /* 0x000fd2000bf05270 */
[----:B------:R-:W-:Y:S05]  /*1960*/  BRA.U UP0, `(.L_x_25) ;  /* 0xfffffffd00607547 */ /* 0x000fea000b83ffff */
.L_x_20:
[----:B-1----:R-:W-:Y:S01]  /*1970*/  ULEA UR8, UR6, UR4, 0x3 ;  /* 0x0000000406087291 */ /* 0x002fe2000f8e18ff */
[----:B------:R-:W-:Y:S01]  /*1980*/  SHF.L.U32 R2, R15, 0x1f, RZ ;  /* 0x0000001f0f027819 */ /* 0x000fe200000006ff */
[----:B------:R-:W-:Y:S01]  /*1990*/  @!P1 SYNCS.ARRIVE.TRANS64.A1T0 RZ, [UR4+0x68], RZ ;  /* 0x000068ffffff99a7 */ /* 0x000fe20008100004 */
[----:B------:R-:W-:-:S06]  /*19a0*/  UISETP.GT.AND UP0, UPT, UR15, UR14, UPT ;  /* 0x0000000e0f00728c */ /* 0x000fcc000bf04270 */
[----:B--2---:R1:W2:Y:S03]  /*19b0*/  SYNCS.PHASECHK.TRANS64.TRYWAIT P0, [UR8+0x10], R2 ;  /* 0x00001002ff0075a7 */ /* 0x0042a60008001108 */
[----:B------:R-:W-:Y:S05]  /*19c0*/  BRA.U !UP0, `(.L_x_26) ;  /* 0x0000000108ac7547 */ /* 0x000fea000b800000 */
[----:B------:R-:W-:Y:S01]  /*19d0*/  UIADD3 UR21, UPT, UPT, UR7, UR24, URZ ;  /* 0x0000001807157290 */ /* 0x000fe2000fffe0ff */
[----:B------:R-:W-:-:S11]  /*19e0*/  UMOV UR25, UR6 ;  /* 0x0000000600197c82 */ /* 0x000fd60008000000 */
.L_x_31:
[----:B-1----:R-:W-:Y:S01]  /*19f0*/  ULEA UR17, UR25, UR4, 0x3 ;  /* 0x0000000419117291 */ /* 0x002fe2000f8e18ff */
[----:B--2---:R-:W-:Y:S01]  /*1a00*/  @!P5 MOV R3, 0x6000 ;  /* 0x000060000003d802 */ /* 0x004fe20000000f00 */
[----:B--2---:R-:W-:Y:S10]  /*1a10*/  @P0 BRA `(.L_x_27) ;  /* 0x00000000000c0947 */ /* 0x004ff40003800000 */
[----:B------:R-:W-:-:S04]  /*1a20*/  SHF.L.U32 R5, R15, 0x1f, RZ ;  /* 0x0000001f0f057819 */ /* 0x000fc800000006ff */
[----:B------:R-:W2:Y:S02]  /*1a30*/  SYNCS.PHASECHK.TRANS64.TRYWAIT P0, [UR17+0x10], R5 ;  /* 0x00001005ff0075a7 */ /* 0x000ea40008001111 */
[----:B--2---:R-:W-:Y:S05]  /*1a40*/  @!P0 BRA `(.L_x_28) ;  /* 0x0000006000d88947 */ /* 0x004fea0003800000 */
.L_x_27:
[----:B------:R2:W-:Y:S01]  /*1a50*/  @!P5 SYNCS.ARRIVE.TRANS64 RZ, [UR17], R3 ;  /* 0x00000003ffffd9a7 */ /* 0x0005e20008000011 */
[----:B------:R-:W-:Y:S04]  /*1a60*/  BSSY.RECONVERGENT B0, `(.L_x_29) ;  /* 0x0000003000007945 */ /* 0x000fe80003800200 */
[----:B------:R-:W-:Y:S05]  /*1a70*/  @P4 BRA `(.L_x_30) ;  /* 0x0000000000044947 */ /* 0x000fea0003800000 */
[----:B------:R-:W-:Y:S05]  /*1a80*/  BPT.TRAP 0x1 ;  /* 0x000000040000795c */ /* 0x000fea0000300000 */
.L_x_30:
[----:B------:R-:W-:Y:S05]  /*1a90*/  BSYNC.RECONVERGENT B0 ;  /* 0x0000000000007941 */ /* 0x000fea0003800200 */
.L_x_29:
        /* <DEDUP_REMOVED lines=10> */
[----:B------:R-:W-:Y:S01]  /*1b40*/  UIADD3 UR16, UPT, UPT, UR16, 0x4400, URZ ;  /* 0x0000440010107890 */ /* 0x000fe2000fffe0ff */
[----:B-1----:R-:W-:Y:S01]  /*1b50*/  SHF.L.U32 R2, R15, 0x1f, RZ ;  /* 0x0000001f0f027819 */ /* 0x002fe200000006ff */
[----:B------:R-:W-:Y:S02]  /*1b60*/  UIADD3.X UR31, UPT, UPT, URZ, UR23, URZ, UP1, !UPT ;  /* 0x00000017ff1f7290 */ /* 0x000fe40008ffe4ff */
[----:B------:R-:W-:Y:S01]  /*1b70*/  UIADD3.X UR29, UPT, UPT, URZ, UR23, URZ, UP0, !UPT ;  /* 0x00000017ff1d7290 */ /* 0x000fe200087fe4ff */
[----:B------:R1:W1:Y:S01]  /*1b80*/  SYNCS.PHASECHK.TRANS64.TRYWAIT P0, [UR8+0x10], R2 ;  /* 0x00001002ff0075a7 */ /* 0x0002620008001108 */
[----:B------:R-:W-:Y:S01]  /*1b90*/  ULEA UR8, UR25, UR4, 0xe ;  /* 0x0000000419087291 */ /* 0x000fe2000f8e70ff */
[----:B------:R-:W-:Y:S01]  /*1ba0*/  UMOV UR26, 0x0 ;  /* 0x00000000001a7882 */ /* 0x000fe20000000000 */
[----:B------:R-:W-:-:S02]  /*1bb0*/  UMOV UR27, 0x10000000 ;  /* 0x10000000001b7882 */ /* 0x000fc40000000000 */
[----:B------:R-:W-:Y:S01]  /*1bc0*/  UIADD3 UR8, UPT, UPT, UR8, 0x8400, URZ ;  /* 0x0000840008087890 */ /* 0x000fe2000fffe0ff */
[----:B------:R-:W-:Y:S01]  /*1bd0*/  UMOV UR19, UR35 ;  /* 0x0000002300137c82 */ /* 0x000fe20008000000 */
[----:B------:R-:W-:Y:S01]  /*1be0*/  UMOV UR20, UR36 ;  /* 0x0000002400147c82 */ /* 0x000fe20008000000 */
[----:B------:R-:W-:Y:S01]  /*1bf0*/  UMOV UR12, UR36 ;  /* 0x00000024000c7c82 */ /* 0x000fe20008000000 */
[----:B------:R-:W-:Y:S01]  /*1c00*/  UMOV UR9, UR17 ;  /* 0x0000001100097c82 */ /* 0x000fe20008000000 */
[----:B------:R-:W-:Y:S01]  /*1c10*/  UMOV UR10, UR18 ;  /* 0x00000012000a7c82 */ /* 0x000fe20008000000 */
[----:B------:R1:W-:Y:S01]  /*1c20*/  UTMALDG.3D [UR16], [UR30], desc[UR26] ;  /* 0x00001a101e0075b4 */ /* 0x0003e20008011000 */
[----:B------:R-:W-:Y:S01]  /*1c30*/  UIADD3 UR24, UPT, UPT, UR24, 0x1, URZ ;  /* 0x0000000118187890 */ /* 0x000fe2000fffe0ff */
[----:B------:R-:W-:-:S03]  /*1c40*/  UMOV UR25, UR6 ;  /* 0x0000000600197c82 */ /* 0x000fc60008000000 */
[----:B------:R-:W-:Y:S01]  /*1c50*/  UISETP.NE.AND UP0, UPT, UR24, UR21, UPT ;  /* 0x000000151800728c */ /* 0x000fe2000bf05270 */
[----:B------:R1:W-:Y:S08]  /*1c60*/  UTMALDG.3D [UR8], [UR28], desc[UR26] ;  /* 0x00001a081c0075b4 */ /* 0x0003f00008011000 */
[----:B------:R-:W-:Y:S05]  /*1c70*/  BRA.U UP0, `(.L_x_31) ;  /* 0xfffffffd005c7547 */ /* 0x000fea000b83ffff */
.L_x_26:
[----:B-1----:R-:W-:Y:S01]  /*1c80*/  LEA R2, R14, UR4, 0x3 ;  /* 0x000000040e027c11 */ /* 0x002fe2000f8e18ff */
[----:B------:R-:W-:Y:S01]  /*1c90*/  NOP ;  /* 0x0000000000007918 */ /* 0x000fe20000000000 */
[----:B--2---:R-:W-:Y:S02]  /*1ca0*/  SHF.L.U32 R3, R12, 0x1f, RZ ;  /* 0x0000001f0c037819 */ /* 0x004fe400000006ff */
[----:B------:R-:W-:Y:S02]  /*1cb0*/  LEA R4, R14, UR4, 0x4 ;  /* 0x000000040e047c11 */ /* 0x000fe4000f8e20ff */
[----:B------:R-:W1:Y:S02]  /*1cc0*/  SYNCS.PHASECHK.TRANS64.TRYWAIT P0, [R2+URZ+0x70], R3 ;  /* 0x00007003020075a7 */ /* 0x000e6400080011ff */
[----:B-1----:R-:W-:Y:S05]  /*1cd0*/  @!P0 BRA `(.L_x_32) ;  /* 0x00000060004c8947 */ /* 0x002fea0003800000 */
.L_x_132:
[----:B------:R-:W2:Y:S01]  /*1ce0*/  LDS.128 R4, [R4+0x100] ;  /* 0x0001000004047984 */ /* 0x000ea20000000c00 */
[----:B---3--:R-:W-:Y:S01]  /*1cf0*/  ISETP.GE.AND P0, PT, R26, 0x1, PT ;  /* 0x000000011a00780c */ /* 0x008fe20003f06270 */
[----:B-1----:R-:W-:Y:S01]  /*1d00*/  VIADD R2, R2, 0x80 ;  /* 0x0000008002027836 */ /* 0x002fe20000000000 */
[----:B------:R-:W-:Y:S01]  /*1d10*/  @!PT LDS RZ, [RZ] ;  /* 0x00000000fffff984 */ /* 0x000fe20000000800 */
[----:B------:R-:W-:Y:S01]  /*1d20*/  @!PT LDS RZ, [RZ] ;  /* 0x00000000fffff984 */ /* 0x000fe20000000800 */
[----:B------:R-:W-:Y:S01]  /*1d30*/  @!PT LDS RZ, [RZ] ;  /* 0x00000000fffff984 */ /* 0x000fe20000000800 */
[----:B------:R-:W-:Y:S01]  /*1d40*/  @!PT LDS RZ, [RZ] ;  /* 0x00000000fffff984 */ /* 0x000fe20000000800 */
[----:B------:R1:W-:Y:S06]  /*1d50*/  MEMBAR.ALL.CTA ;  /* 0x0000000000007992 */ /* 0x0003ec0000008000 */
[----:B-1----:R-:W1:Y:S01]  /*1d60*/  FENCE.VIEW.ASYNC.S ;  /* 0x00000000000073c6 */ /* 0x002e620000000000 */
[----:B------:R-:W-:-:S04]  /*1d70*/  PRMT R2, RZ, 0x654, R2 ;  /* 0x00000654ff027816 */ /* 0x000fc80000000002 */
[----:B-1----:R1:W-:Y:S01]  /*1d80*/  SYNCS.ARRIVE.TRANS64.RED.A1T0 RZ, [R2+URZ], RZ ;  /* 0x000000ff02ff79a7 */ /* 0x0023e200081004ff */
[----:B--2---:R-:W-:-:S13]  /*1d90*/  LOP3.LUT P2, RZ, R6, 0x1, RZ, 0xc0, !PT ;  /* 0x0000000106ff7812 */ /* 0x004fda000784c0ff */
[----:B------:R-:W-:Y:S01]  /*1da0*/  @P2 SHF.R.U32.HI R3, RZ, 0x10, R5 ;  /* 0x00000010ff032819 */ /* 0x000fe20000011605 */
[----:B------:R-:W-:Y:S01]  /*1db0*/  VOTEU.ANY UP0, P2 ;  /* 0x0000000000ff7886 */ /* 0x000fe20001000100 */
[----:B------:R-:W-:Y:S02]  /*1dc0*/  @P2 MOV R13, R4 ;  /* 0x00000004000d2202 */ /* 0x000fe40000000f00 */
[----:B------:R-:W-:Y:S02]  /*1dd0*/  @P2 R2UR.BROADCAST UR8, R3 ;  /* 0x00000000030822ca */ /* 0x000fe400008e0000 */
[----:B------:R-:W-:-:S11]  /*1de0*/  @P2 LOP3.LUT R11, R5, 0xffff, RZ, 0xc0, !PT ;  /* 0x0000ffff050b2812 */ /* 0x000fd600078ec0ff */
[----:B------:R-:W-:Y:S01]  /*1df0*/  @UP0 UMOV UR36, UR8 ;  /* 0x0000000800240c82 */ /* 0x000fe20008000000 */
[----:B-1----:R-:W-:Y:S05]  /*1e00*/  @!P0 BRA `(.L_x_33) ;  /* 0x0000000000b88947 */ /* 0x002fea0003800000 */
[----:B------:R-:W4:Y:S01]  /*1e10*/  LDC.64 R4, c[0x0][0xb18] ;  /* 0x0002c600ff047b82 */ /* 0x000f220000000a00 */
[----:B------:R-:W-:-:S07]  /*1e20*/  ISETP.NE.AND P3, PT, R26, 0x1, PT ;  /* 0x000000011a00780c */ /* 0x000fce0003f65270 */
[----:B------:R-:W1:Y:S08]  /*1e30*/  LDC.64 R6, c[0x0][0xb10] ;  /* 0x0002c400ff067b82 */ /* 0x000e700000000a00 */
[----:B------:R-:W2:Y:S08]  /*1e40*/  LDC R16, c[0x0][0xb20] ;  /* 0x0002c800ff107b82 */ /* 0x000eb00000000800 */
[----:B------:R-:W3:Y:S01]  /*1e50*/  LDC R18, c[0x0][0xb0c] ;  /* 0x0002c300ff127b82 */ /* 0x000ee20000000800 */
[----:B----4-:R-:W-:Y:S01]  /*1e60*/  IMAD.HI.U32 R17, R0, R5, RZ ;  /* 0x0000000500117227 */ /* 0x010fe200078e00ff */
[----:B------:R-:W-:-:S03]  /*1e70*/  ISETP.NE.AND P0, PT, R4, 0x1, PT ;  /* 0x000000010400780c */ /* 0x000fc60003f05270 */
[----:B------:R-:W-:-:S03]  /*1e80*/  IMAD.HI.U32 R5, R11, R5, RZ ;  /* 0x000000050b057227 */ /* 0x000fc600078e00ff */
[----:B------:R-:W4:Y:S01]  /*1e90*/  LDC.64 R2, c[0x0][0xb28] ;  /* 0x0002ca00ff027b82 */ /* 0x000f220000000a00 */
[----:B-1----:R-:W-:-:S04]  /*1ea0*/  IMAD.HI.U32 R20, R9, R6, RZ ;  /* 0x0000000609147227 */ /* 0x002fc800078e00ff */
[----:B------:R-:W-:Y:S01]  /*1eb0*/  IMAD.HI.U32 R22, R13, R6, RZ ;  /* 0x000000060d167227 */ /* 0x000fe200078e00ff */
[----:B------:R-:W-:Y:S02]  /*1ec0*/  SHF.R.U32.HI R20, RZ, R7, R20 ;  /* 0x00000007ff147219 */ /* 0x000fe40000011614 */
[-C--:B--2---:R-:W-:Y:S02]  /*1ed0*/  SHF.R.U32.HI R17, RZ, R16.reuse, R17 ;  /* 0x00000010ff117219 */ /* 0x084fe40000011611 */
[----:B------:R-:W-:Y:S02]  /*1ee0*/  SHF.R.U32.HI R16, RZ, R16, R5 ;  /* 0x00000010ff107219 */ /* 0x000fe40000011605 */
[----:B------:R-:W-:Y:S02]  /*1ef0*/  SEL R17, R0, R17, !P0 ;  /* 0x0000001100117207 */ /* 0x000fe40004000000 */
[----:B------:R-:W-:Y:S02]  /*1f00*/  SHF.R.U32.HI R22, RZ, R7, R22 ;  /* 0x00000007ff167219 */ /* 0x000fe40000011616 */
[----:B---3--:R-:W-:-:S02]  /*1f10*/  ISETP.NE.AND P1, PT, R18, 0x1, PT ;  /* 0x000000011200780c */ /* 0x008fc40003f25270 */
[----:B------:R-:W-:Y:S02]  /*1f20*/  SEL R5, R11, R16, !P0 ;  /* 0x000000100b057207 */ /* 0x000fe40004000000 */
[----:B------:R-:W-:Y:S02]  /*1f30*/  SEL R19, R9, R20, !P1 ;  /* 0x0000001409137207 */ /* 0x000fe40004800000 */
[----:B------:R-:W-:Y:S01]  /*1f40*/  SEL R7, R13, R22, !P1 ;  /* 0x000000160d077207 */ /* 0x000fe20004800000 */
[----:B----4-:R-:W-:-:S04]  /*1f50*/  IMAD.HI.U32 R20, R17, R2, RZ ;  /* 0x0000000211147227 */ /* 0x010fc800078e00ff */
[----:B------:R-:W-:Y:S01]  /*1f60*/  IMAD.HI.U32 R6, R19, R2, RZ ;  /* 0x0000000213067227 */ /* 0x000fe200078e00ff */
[----:B------:R-:W-:-:S04]  /*1f70*/  @P3 SHF.R.U32.HI R17, RZ, R3, R20 ;  /* 0x00000003ff113219 */ /* 0x000fc80000011614 */
        /* <DEDUP_REMOVED lines=8> */
[----:B------:R-:W-:-:S04]  /*2000*/  @!P0 IMAD.HI.U32 R16, R7, R2, RZ ;  /* 0x0000000207108227 */ /* 0x000fc800078e00ff */
[----:B------:R-:W-:Y:S01]  /*2010*/  IMAD.MOV R2, RZ, RZ, -R6 ;  /* 0x000000ffff027224 */ /* 0x000fe200078e0a06 */
[----:B------:R-:W-:-:S03]  /*2020*/  @!P0 SHF.R.U32.HI R16, RZ, R3, R16 ;  /* 0x00000003ff108219 */ /* 0x000fc60000011610 */
[----:B------:R-:W-:Y:S01]  /*2030*/  IMAD R2, R26, R2, R5 ;  /* 0x000000021a027224 */ /* 0x000fe200078e0205 */
[----:B------:R-:W-:Y:S02]  /*2040*/  @!P0 SEL R3, R7, R16, !P3 ;  /* 0x0000001007038207 */ /* 0x000fe40005800000 */
[----:B------:R-:W-:-:S03]  /*2050*/  IADD3 R16, PT, PT, -R5, RZ, RZ ;  /* 0x000000ff05107210 */ /* 0x000fc60007ffe1ff */
[--C-:B------:R-:W-:Y:S02]  /*2060*/  @!P0 IMAD.IADD R6, R6, 0x1, -R3.reuse ;  /* 0x0000000106068824 */ /* 0x100fe400078e0a03 */
[----:B------:R-:W-:Y:S01]  /*2070*/  @!P0 IMAD R3, R2, R19, R3 ;  /* 0x0000001302038224 */ /* 0x000fe200078e0203 */
[----:B------:R-:W-:Y:S01]  /*2080*/  IADD3 R2, PT, PT, -R7, RZ, RZ ;  /* 0x000000ff07027210 */ /* 0x000fe20007ffe1ff */
[----:B------:R-:W-:Y:S02]  /*2090*/  @!P0 IMAD R5, R26, R6, R7 ;  /* 0x000000061a058224 */ /* 0x000fe400078e0207 */
[----:B------:R-:W-:Y:S02]  /*20a0*/  IMAD R11, R4, R16, R11 ;  /* 0x00000010040b7224 */ /* 0x000fe400078e020b */
[----:B------:R-:W-:Y:S02]  /*20b0*/  @!P0 IMAD.MOV.U32 R7, RZ, RZ, R3 ;  /* 0x000000ffff078224 */ /* 0x000fe400078e0003 */
[----:B------:R-:W-:-:S02]  /*20c0*/  IMAD R2, R18, R2, R13 ;  /* 0x0000000212027224 */ /* 0x000fc400078e020d */
[----:B------:R-:W-:Y:S02]  /*20d0*/  IMAD R11, R5, R4, R11 ;  /* 0x00000004050b7224 */ /* 0x000fe400078e020b */
[----:B------:R-:W-:Y:S02]  /*20e0*/  IMAD R13, R7, R18, R2 ;  /* 0x00000012070d7224 */ /* 0x000fe400078e0202 */
.L_x_33:
[----:B------:R-:W1:Y:S02]  /*20f0*/  LDCU UR8, c[0x0][0xb30] ;  /* 0x00016600ff0877ac */ /* 0x000e640008000800 */
[----:B-1----:R-:W-:-:S09]  /*2100*/  UISETP.NE.AND UP0, UPT, UR8, 0x1, UPT ;  /* 0x000000010800788c */ /* 0x002fd2000bf05270 */
[----:B------:R-:W-:Y:S05]  /*2110*/  BRA.U UP0, `(.L_x_34) ;  /* 0x0000000100407547 */ /* 0x000fea000b800000 */
[----:B------:R-:W1:Y:S08]  /*2120*/  LDC.64 R4, c[0x0][0xb10] ;  /* 0x0002c400ff047b82 */ /* 0x000e700000000a00 */
[----:B------:R-:W2:Y:S08]  /*2130*/  LDC.64 R2, c[0x0][0xb18] ;  /* 0x0002c600ff027b82 */ /* 0x000eb00000000a00 */
[----:B------:R-:W3:Y:S08]  /*2140*/  LDC R6, c[0x0][0xb20] ;  /* 0x0002c800ff067b82 */ /* 0x000ef00000000800 */
[----:B------:R-:W4:Y:S01]  /*2150*/  LDC R16, c[0x0][0xb0c] ;  /* 0x0002c300ff107b82 */ /* 0x000f220000000800 */
[----:B-1----:R-:W-:-:S05]  /*2160*/  IMAD.HI.U32 R4, R13, R4, RZ ;  /* 0x000000040d047227 */ /* 0x002fca00078e00ff */
[----:B------:R-:W-:Y:S01]  /*2170*/  SHF.R.U32.HI R4, RZ, R5, R4 ;  /* 0x00000005ff047219 */ /* 0x000fe20000011604 */
[----:B--2---:R-:W-:Y:S01]  /*2180*/  IMAD.HI.U32 R3, R11, R3, RZ ;  /* 0x000000030b037227 */ /* 0x004fe200078e00ff */
[----:B------:R-:W-:-:S04]  /*2190*/  ISETP.NE.AND P0, PT, R2, 0x1, PT ;  /* 0x000000010200780c */ /* 0x000fc80003f05270 */
[----:B---3--:R-:W-:-:S04]  /*21a0*/  SHF.R.U32.HI R6, RZ, R6, R3 ;  /* 0x00000006ff067219 */ /* 0x008fc80000011603 */
[----:B------:R-:W-:Y:S02]  /*21b0*/  SEL R3, R11, R6, !P0 ;  /* 0x000000060b037207 */ /* 0x000fe40004000000 */
[----:B----4-:R-:W-:-:S04]  /*21c0*/  ISETP.NE.AND P1, PT, R16, 0x1, PT ;  /* 0x000000011000780c */ /* 0x010fc80003f25270 */
[----:B------:R-:W-:-:S05]  /*21d0*/  SEL R4, R13, R4, !P1 ;  /* 0x000000040d047207 */ /* 0x000fca0004800000 */
[----:B------:R-:W-:Y:S02]  /*21e0*/  IMAD.IADD R5, R3, 0x1, -R4 ;  /* 0x0000000103057824 */ /* 0x000fe400078e0a04 */
[----:B------:R-:W-:Y:S02]  /*21f0*/  IMAD.IADD R3, R4, 0x1, -R3 ;  /* 0x0000000104037824 */ /* 0x000fe400078e0a03 */
[----:B------:R-:W-:Y:S02]  /*2200*/  IMAD R13, R5, R16, R13 ;  /* 0x00000010050d7224 */ /* 0x000fe400078e020d */
[----:B------:R-:W-:-:S07]  /*2210*/  IMAD R11, R3, R2, R11 ;  /* 0x00000002030b7224 */ /* 0x000fce00078e020b */
.L_x_34:
[----:B------:R-:W-:Y:S01]  /*2220*/  VIADD R14, R14, 0x1 ;  /* 0x000000010e0e7836 */ /* 0x000fe20000000000 */
[----:B------:R-:W-:Y:S01]  /*2230*/  PLOP3.LUT P1, PT, PT, PT, PT, 0x80, 0x8 ;  /* 0x000000000008781c */ /* 0x000fe20003f2f070 */
[----:B------:R-:W-:Y:S02]  /*2240*/  IMAD.IADD R21, R13, 0x1, R60 ;  /* 0x000000010d157824 */ /* 0x000fe400078e023c */
[----:B------:R-:W-:Y:S01]  /*2250*/  IMAD.IADD R20, R11, 0x1, R58 ;  /* 0x000000010b147824 */ /* 0x000fe200078e023a */
[----:B------:R-:W-:-:S04]  /*2260*/  ISETP.NE.AND P0, PT, R14, 0x2, PT ;  /* 0x000000020e00780c */ /* 0x000fc80003f05270 */
[----:B------:R-:W-:Y:S02]  /*2270*/  SEL R3, RZ, 0x1, P0 ;  /* 0x00000001ff037807 */ /* 0x000fe40000000000 */
[----:B------:R-:W-:Y:S02]  /*2280*/  SEL R14, R14, RZ, P0 ;  /* 0x000000ff0e0e7207 */ /* 0x000fe40000000000 */
[----:B------:R-:W-:Y:S01]  /*2290*/  LOP3.LUT R12, R12, R3, RZ, 0x3c, !PT ;  /* 0x000000030c0c7212 */ /* 0x000fe200078e3cff */
[----:B------:R-:W-:Y:S06]  /*22a0*/  @P2 BRA `(.L_x_35) ;  /* 0xfffffff000982947 */ /* 0x000fec000383ffff */
[----:B------:R-:W-:Y:S01]  /*22b0*/  UIADD3 UR5, UPT, UPT, UR4, 0x10, URZ ;  /* 0x0000001004057890 */ /* 0x000fe2000fffe0ff */
[----:B------:R-:W-:-:S03]  /*22c0*/  SHF.L.U32 R3, R15, 0x1f, RZ ;  /* 0x0000001f0f037819 */ /* 0x000fc600000006ff */
[----:B------:R-:W-:-:S09]  /*22d0*/  ULEA UR4, UR6, UR5, 0x3 ;  /* 0x0000000506047291 */ /* 0x000fd2000f8e18ff */
[----:B------:R-:W1:Y:S02]  /*22e0*/  SYNCS.PHASECHK.TRANS64.TRYWAIT P0, [UR4], R3 ;  /* 0x00000003ff0075a7 */ /* 0x000e640008001104 */
[----:B-1----:R-:W-:Y:S05]  /*22f0*/  @!P0 BRA `(.L_x_36) ;  /* 0x0000005800d88947 */ /* 0x002fea0003800000 */
.L_x_134:
[----:B------:R-:W-:-:S04]  /*2300*/  UIADD3 UR6, UPT, UPT, UR6, 0x1, URZ ;  /* 0x0000000106067890 */ /* 0x000fc8000fffe0ff */
[----:B------:R-:W-:-:S04]  /*2310*/  UISETP.NE.AND UP0, UPT, UR6, 0x2, UPT ;  /* 0x000000020600788c */ /* 0x000fc8000bf05270 */
[----:B------:R-:W-:Y:S02]  /*2320*/  USEL UR4, URZ, 0x1, UP0 ;  /* 0x00000001ff047887 */ /* 0x000fe40008000000 */
[----:B------:R-:W-:-:S04]  /*2330*/  USEL UR6, UR6, URZ, UP0 ;  /* 0x000000ff06067287 */ /* 0x000fc80008000000 */
[----:B------:R-:W-:Y:S01]  /*2340*/  ULEA UR6, UR6, UR5, 0x3 ;  /* 0x0000000506067291 */ /* 0x000fe2000f8e18ff */
[----:B-1----:R-:W-:-:S04]  /*2350*/  LOP3.LUT R3, R15, UR4, RZ, 0x3c, !PT ;  /* 0x000000040f037c12 */ /* 0x002fc8000f8e3cff */
[----:B------:R-:W-:Y:S01]  /*2360*/  SHF.L.U32 R3, R3, 0x1f, RZ ;  /* 0x0000001f03037819 */ /* 0x000fe200000006ff */
[----:B----4-:R-:W-:-:S07]  /*2370*/  IMAD.U32 R0, RZ, RZ, UR6 ;  /* 0x00000006ff007e24 */ /* 0x010fce000f8e00ff */
.L_x_37:
[----:B-1----:R1:W2:Y:S02]  /*2380*/  SYNCS.PHASECHK.TRANS64.TRYWAIT P0, [R0+URZ], R3 ;  /* 0x00000003000075a7 */ /* 0x0022a400080011ff */
[----:B--2---:R-:W-:Y:S05]  /*2390*/  @!P0 NANOSLEEP.SYNCS 0x989680 ;  /* 0x009896800000895d */ /* 0x004fea0003900000 */
[----:B------:R-:W2:Y:S02]  /*23a0*/  @!P0 SYNCS.PHASECHK.TRANS64 P0, [R0+URZ], R3 ;  /* 0x00000003000085a7 */ /* 0x000ea400080010ff */
[----:B--2---:R-:W-:Y:S05]  /*23b0*/  @P0 EXIT ;  /* 0x000000000000094d */ /* 0x004fea0003800000 */
[----:B------:R-:W-:Y:S05]  /*23c0*/  BRA `(.L_x_37) ;  /* 0xfffffffc00ec7947 */ /* 0x000fea000383ffff */
.L_x_17:
[----:B------:R-:W-:-:S04]  /*23d0*/  UISETP.NE.AND UP1, UPT, UR37, URZ, UPT ;  /* 0x000000ff2500728c */ /* 0x000fc8000bf25270 */
[----:B------:R-:W-:-:S09]  /*23e0*/  UISETP.NE.OR UP1, UPT, UR8, 0x1, UP1 ;  /* 0x000000010800788c */ /* 0x000fd20008f25670 */
[----:B------:R-:W-:Y:S05]  /*23f0*/  BRA.U UP1, `(.L_x_38) ;  /* 0x0000000501487547 */ /* 0x000fea000b800000 */
[----:B------:R-:W-:Y:S01]  /*2400*/  ISETP.NE.AND P2, PT, R2, RZ, PT ;  /* 0x000000ff0200720c */ /* 0x000fe20003f45270 */
[----:B------:R-:W-:Y:S01]  /*2410*/  IMAD.MOV.U32 R12, RZ, RZ, 0x1 ;  /* 0x00000001ff0c7424 */ /* 0x000fe200078e00ff */
[----:B------:R-:W-:Y:S02]  /*2420*/  CS2R R10, SRZ ;  /* 0x00000000000a7805 */ /* 0x000fe4000001ff00 */
[----:B------:R-:W-:Y:S01]  /*2430*/  CS2R R8, SRZ ;  /* 0x0000000000087805 */ /* 0x000fe2000001ff00 */
[----:B------:R-:W-:Y:S01]  /*2440*/  UMOV UR4, 0x400 ;  /* 0x0000040000047882 */ /* 0x000fe20000000000 */
[----:B------:R-:W-:Y:S01]  /*2450*/  UMOV UR6, URZ ;  /* 0x000000ff00067c82 */ /* 0x000fe20008000000 */
[----:B------:R-:W-:-:S12]  /*2460*/  ULEA UR37, UR37, UR4, 0x18 ;  /* 0x0000000425257291 */ /* 0x000fd8000f8ec0ff */
.L_x_42:
[----:B------:R-:W-:Y:S02]  /*2470*/  LEA R0, R8, UR37, 0x3 ;  /* 0x0000002508007c11 */ /* 0x000fe4000f8e18ff */
[----:B------:R-:W-:-:S03]  /*2480*/  SHF.L.U32 R5, R9, 0x1f, RZ ;  /* 0x0000001f09057819 */ /* 0x000fc600000006ff */
[----:B------:R-:W-:Y:S01]  /*2490*/  VIADD R4, R0, 0xe0 ;  /* 0x000000e000047836 */ /* 0x000fe20000000000 */
[----:B------:R-:W1:Y:S02]  /*24a0*/  SYNCS.PHASECHK.TRANS64.TRYWAIT P0, [R0+URZ+0xd0], R5 ;  /* 0x0000d005000075a7 */ /* 0x000e6400080011ff */
[----:B-1----:R-:W-:Y:S05]  /*24b0*/  @!P0 BRA `(.L_x_39) ;  /* 0x0000005800808947 */ /* 0x002fea0003800000 */
.L_x_135:
[----:B------:R-:W-:Y:S01]  /*24c0*/  ULEA UR5, UR6, UR37, 0x3 ;  /* 0x0000002506057291 */ /* 0x000fe2000f8e18ff */
[----:B------:R-:W-:Y:S02]  /*24d0*/  PRMT R4, RZ, 0x654, R4 ;  /* 0x00000654ff047816 */ /* 0x000fe40000000004 */
[----:B-1----:R-:W-:Y:S01]  /*24e0*/  SHF.L.U32 R5, R12, 0x1f, RZ ;  /* 0x0000001f0c057819 */ /* 0x002fe200000006ff */
[----:B------:R-:W-:Y:S01]  /*24f0*/  UIADD3 UR4, UPT, UPT, UR5, 0x70, URZ ;  /* 0x0000007005047890 */ /* 0x000fe2000fffe0ff */
[----:B------:R1:W-:Y:S05]  /*2500*/  SYNCS.ARRIVE.TRANS64.RED.A1T0 RZ, [R4+URZ], RZ ;  /* 0x000000ff04ff79a7 */ /* 0x0003ea00081004ff */
[----:B------:R-:W-:Y:S01]  /*2510*/  IMAD.U32 R7, RZ, RZ, UR4 ;  /* 0x00000004ff077e24 */ /* 0x000fe2000f8e00ff */
[----:B------:R-:W2:Y:S04]  /*2520*/  SYNCS.PHASECHK.TRANS64.TRYWAIT P0, [UR5+0x80], R5 ;  /* 0x00008005ff0075a7 */ /* 0x000ea80008001105 */
[----:B------:R-:W-:Y:S01]  /*2530*/  PRMT R6, R2, 0x654, R7 ;  /* 0x0000065402067816 */ /* 0x000fe20000000007 */
[----:B-1----:R-:W-:Y:S01]  /*2540*/  @!P2 IMAD.MOV.U32 R4, RZ, RZ, 0x10 ;  /* 0x00000010ff04a424 */ /* 0x002fe200078e00ff */
[----:B--2---:R-:W-:Y:S06]  /*2550*/  @!P0 BRA `(.L_x_40) ;  /* 0x00000058006c8947 */ /* 0x004fec0003800000 */
.L_x_137:
[----:B------:R-:W-:Y:S01]  /*2560*/  ULEA UR4, UR6, UR37, 0x4 ;  /* 0x0000002506047291 */ /* 0x000fe2000f8e20ff */
[----:B------:R-:W-:Y:S01]  /*2570*/  SEL R3, R6, R3, !P2 ;  /* 0x0000000306037207 */ /* 0x000fe20005000000 */
[----:B------:R-:W-:Y:S01]  /*2580*/  UIADD3 UR5, UPT, UPT, UR5, 0x70, URZ ;  /* 0x0000007005057890 */ /* 0x000fe2000fffe0ff */
[----:B-1----:R-:W-:Y:S01]  /*2590*/  LEA R0, R11, UR37, 0x3 ;  /* 0x000000250b007c11 */ /* 0x002fe2000f8e18ff */
[----:B------:R-:W-:Y:S01]  /*25a0*/  UIADD3 UR4, UPT, UPT, UR4, 0x100, URZ ;  /* 0x0000010004047890 */ /* 0x000fe2000fffe0ff */
[----:B------:R-:W-:Y:S01]  /*25b0*/  SHF.L.U32 R5, R10, 0x1f, RZ ;  /* 0x0000001f0a057819 */ /* 0x000fe200000006ff */
[----:B------:R1:W-:Y:S01]  /*25c0*/  @!P2 SYNCS.ARRIVE.TRANS64.RED RZ, [R3+URZ], R4 ;  /* 0x0000000403ffa9a7 */ /* 0x0003e200080004ff */
[----:B------:R-:W-:Y:S01]  /*25d0*/  UIADD3 UR6, UPT, UPT, UR6, 0x1, URZ ;  /* 0x0000000106067890 */ /* 0x000fe2000fffe0ff */
[----:B------:R-:W-:-:S03]  /*25e0*/  VIADD R8, R8, 0x1 ;  /* 0x0000000108087836 */ /* 0x000fc60000000000 */
[----:B------:R-:W-:Y:S02]  /*25f0*/  UISETP.NE.AND UP0, UPT, UR6, 0x2, UPT ;  /* 0x000000020600788c */ /* 0x000fe4000bf05270 */
[----:B------:R-:W-:Y:S06]  /*2600*/  UGETNEXTWORKID.BROADCAST [UR4], [UR5] ;  /* 0x00000000040073ca */ /* 0x000fec0008000100 */
[----:B------:R-:W-:Y:S01]  /*2610*/  USEL UR4, URZ, 0x1, UP0 ;  /* 0x00000001ff047887 */ /* 0x000fe20008000000 */
[----:B------:R-:W-:Y:S01]  /*2620*/  ISETP.NE.AND P0, PT, R8, 0x2, PT ;  /* 0x000000020800780c */ /* 0x000fe20003f05270 */
[----:B------:R-:W-:Y:S01]  /*2630*/  USEL UR6, UR6, URZ, UP0 ;  /* 0x000000ff06067287 */ /* 0x000fe20008000000 */
[----:B------:R-:W2:Y:S03]  /*2640*/  SYNCS.PHASECHK.TRANS64.TRYWAIT P1, [R0+URZ+0x70], R5 ;  /* 0x00007005000075a7 */ /* 0x000ea600080211ff */
[----:B------:R-:W-:Y:S01]  /*2650*/  LOP3.LUT R12, R12, UR4, RZ, 0x3c, !PT ;  /* 0x000000040c0c7c12 */ /* 0x000fe2000f8e3cff */
[----:B-12---:R-:W-:Y:S07]  /*2660*/  @!P1 BRA `(.L_x_41) ;  /* 0x0000005800409947 */ /* 0x006fee0003800000 */
.L_x_138:
[C---:B------:R-:W-:Y:S01]  /*2670*/  LEA R4, R11.reuse, UR37, 0x4 ;  /* 0x000000250b047c11 */ /* 0x040fe2000f8e20ff */
[----:B-1----:R-:W-:Y:S01]  /*2680*/  VIADD R0, R0, 0x80 ;  /* 0x0000008000007836 */ /* 0x002fe20000000000 */
[----:B------:R-:W-:Y:S01]  /*2690*/  SEL R8, R8, RZ, P0 ;  /* 0x000000ff08087207 */ /* 0x000fe20000000000 */
[----:B------:R-:W-:-:S03]  /*26a0*/  VIADD R11, R11, 0x1 ;  /* 0x000000010b0b7836 */ /* 0x000fc60000000000 */
[----:B------:R-:W1:Y:S01]  /*26b0*/  LDS.128 R4, [R4+0x100] ;  /* 0x0001000004047984 */ /* 0x000e620000000c00 */
[----:B------:R-:W-:Y:S02]  /*26c0*/  PRMT R0, RZ, 0x654, R0 ;  /* 0x00000654ff007816 */ /* 0x000fe40000000000 */
[C---:B------:R-:W-:Y:S01]  /*26d0*/  ISETP.NE.AND P1, PT, R11.reuse, 0x2, PT ;  /* 0x000000020b00780c */ /* 0x040fe20003f25270 */
[----:B------:R-:W-:Y:S01]  /*26e0*/  @!PT LDS RZ, [RZ] ;  /* 0x00000000fffff984 */ /* 0x000fe20000000800 */
[----:B------:R-:W-:Y:S01]  /*26f0*/  @!PT LDS RZ, [RZ] ;  /* 0x00000000fffff984 */ /* 0x000fe20000000800 */
[----:B------:R-:W-:Y:S01]  /*2700*/  @!PT LDS RZ, [RZ] ;  /* 0x00000000fffff984 */ /* 0x000fe20000000800 */
[----:B------:R-:W-:Y:S01]  /*2710*/  @!PT LDS RZ, [RZ] ;  /* 0x00000000fffff984 */ /* 0x000fe20000000800 */
[----:B------:R2:W-:Y:S06]  /*2720*/  MEMBAR.ALL.CTA ;  /* 0x0000000000007992 */ /* 0x0005ec0000008000 */
[----:B--2---:R-:W2:Y:S01]  /*2730*/  FENCE.VIEW.ASYNC.S ;  /* 0x00000000000073c6 */ /* 0x004ea20000000000 */
[----:B------:R-:W-:Y:S01]  /*2740*/  SEL R11, R11, RZ, P1 ;  /* 0x000000ff0b0b7207 */ /* 0x000fe20000800000 */
[----:B--2---:R2:W-:Y:S01]  /*2750*/  SYNCS.ARRIVE.TRANS64.RED.A1T0 RZ, [R0+URZ], RZ ;  /* 0x000000ff00ff79a7 */ /* 0x0045e200081004ff */
[----:B-1----:R-:W-:-:S02]  /*2760*/  LOP3.LUT P3, RZ, R6, 0x1, RZ, 0xc0, !PT ;  /* 0x0000000106ff7812 */ /* 0x002fc4000786c0ff */
[----:B------:R-:W-:-:S04]  /*2770*/  SEL R5, RZ, 0x1, P1 ;  /* 0x00000001ff057807 */ /* 0x000fc80000800000 */
[----:B------:R-:W-:Y:S02]  /*2780*/  LOP3.LUT R10, R10, R5, RZ, 0x3c, !PT ;  /* 0x000000050a0a7212 */ /* 0x000fe400078e3cff */
[----:B--2---:R-:W-:-:S04]  /*2790*/  SEL R0, RZ, 0x1, P0 ;  /* 0x00000001ff007807 */ /* 0x004fc80000000000 */
[----:B------:R-:W-:Y:S01]  /*27a0*/  LOP3.LUT R9, R9, R0, RZ, 0x3c, !PT ;  /* 0x0000000009097212 */ /* 0x000fe200078e3cff */
[----:B------:R-:W-:Y:S06]  /*27b0*/  @P3 BRA `(.L_x_42) ;  /* 0xfffffffc002c3947 */ /* 0x000fec000383ffff */
[----:B------:R-:W-:Y:S01]  /*27c0*/  ULEA UR5, UR6, UR37, 0x3 ;  /* 0x0000002506057291 */ /* 0x000fe2000f8e18ff */
[----:B------:R-:W-:-:S08]  /*27d0*/  SHF.L.U32 R3, R12, 0x1f, RZ ;  /* 0x0000001f0c037819 */ /* 0x000fd000000006ff */
[----:B------:R-:W1:Y:S02]  /*27e0*/  SYNCS.PHASECHK.TRANS64 P0, [UR5+0x80], R3 ;  /* 0x00008003ff0075a7 */ /* 0x000e640008001005 */
[----:B-1----:R-:W-:Y:S05]  /*27f0*/  @P0 BRA `(.L_x_43) ;  /* 0x0000000000080947 */ /* 0x002fea0003800000 */
[----:B------:R-:W1:Y:S02]  /*2800*/  SYNCS.PHASECHK.TRANS64.TRYWAIT P0, [UR5+0x80], R3 ;  /* 0x00008003ff0075a7 */ /* 0x000e640008001105 */
[----:B-1----:R-:W-:Y:S05]  /*2810*/  @!P0 BRA `(.L_x_44) ;  /* 0x0000005400e88947 */ /* 0x002fea0003800000 */
.L_x_43:
[----:B------:R-:W-:-:S04]  /*2820*/  UIADD3 UR4, UPT, UPT, UR6, 0x1, URZ ;  /* 0x0000000106047890 */ /* 0x000fc8000fffe0ff */
[----:B------:R-:W-:-:S04]  /*2830*/  UISETP.NE.AND UP0, UPT, UR4, 0x2, UPT ;  /* 0x000000020400788c */ /* 0x000fc8000bf05270 */
[----:B------:R-:W-:Y:S02]  /*2840*/  USEL UR7, URZ, 0x1, UP0 ;  /* 0x00000001ff077887 */ /* 0x000fe40008000000 */
[----:B------:R-:W-:-:S04]  /*2850*/  USEL UR4, UR4, URZ, UP0 ;  /* 0x000000ff04047287 */ /* 0x000fc80008000000 */
[----:B------:R-:W-:Y:S01]  /*2860*/  ULEA UR4, UR4, UR37, 0x3 ;  /* 0x0000002504047291 */ /* 0x000fe2000f8e18ff */
[----:B-1----:R-:W-:-:S04]  /*2870*/  LOP3.LUT R3, R12, UR7, RZ, 0x3c, !PT ;  /* 0x000000070c037c12 */ /* 0x002fc8000f8e3cff */
[----:B------:R-:W-:-:S04]  /*2880*/  SHF.L.U32 R0, R3, 0x1f, RZ ;  /* 0x0000001f03007819 */ /* 0x000fc800000006ff */
[----:B------:R-:W1:Y:S02]  /*2890*/  SYNCS.PHASECHK.TRANS64 P0, [UR4+0x80], R0 ;  /* 0x00008000ff0075a7 */ /* 0x000e640008001004 */
[----:B-1----:R-:W-:Y:S05]  /*28a0*/  @P0 EXIT ;  /* 0x000000000000094d */ /* 0x002fea0003800000 */
[----:B------:R-:W-:Y:S02]  /*28b0*/  SHF.L.U32 R3, R3, 0x1f, RZ ;  /* 0x0000001f03037819 */ /* 0x000fe400000006ff */
[----:B------:R-:W-:-:S07]  /*28c0*/  MOV R0, UR4 ;  /* 0x0000000400007c02 */ /* 0x000fce0008000f00 */
.L_x_45:
[----:B-1----:R1:W2:Y:S02]  /*28d0*/  SYNCS.PHASECHK.TRANS64.TRYWAIT P0, [R0+URZ+0x80], R3 ;  /* 0x00008003000075a7 */ /* 0x0022a400080011ff */
[----:B--2---:R-:W-:Y:S05]  /*28e0*/  @!P0 NANOSLEEP.SYNCS 0x989680 ;  /* 0x009896800000895d */ /* 0x004fea0003900000 */
[----:B------:R-:W2:Y:S02]  /*28f0*/  @!P0 SYNCS.PHASECHK.TRANS64 P0, [R0+URZ+0x80], R3 ;  /* 0x00008003000085a7 */ /* 0x000ea400080010ff */
[----:B--2---:R-:W-:Y:S05]  /*2900*/  @P0 EXIT ;  /* 0x000000000000094d */ /* 0x004fea0003800000 */
[----:B------:R-:W-:Y:S05]  /*2910*/  BRA `(.L_x_45) ;  /* 0xfffffffc00ec7947 */ /* 0x000fea000383ffff */
.L_x_38:
[----:B------:R-:W-:-:S09]  /*2920*/  UISETP.NE.AND UP1, UPT, UR8, URZ, UPT ;  /* 0x000000ff0800728c */ /* 0x000fd2000bf25270 */
[----:B------:R-:W-:Y:S05]  /*2930*/  BRA.U UP1, `(.L_x_46) ;  /* 0x0000000d01cc7547 */ /* 0x000fea000b800000 */
[----:B------:R-:W-:Y:S01]  /*2940*/  UMOV UR4, 0x40 ;  /* 0x0000004000047882 */ /* 0x000fe20000000000 */
[----:B------:R-:W-:Y:S01]  /*2950*/  NOP ;  /* 0x0000000000007918 */ /* 0x000fe20000000000 */
[----:B------:R-:W-:Y:S01]  /*2960*/  ULEA UR4, UR37, UR4, 0x18 ;  /* 0x0000000425047291 */ /* 0x000fe2000f8ec0ff */
[----:B------:R-:W-:Y:S02]  /*2970*/  UMOV UR5, 0x400 ;  /* 0x0000040000057882 */ /* 0x000fe40000000000 */
[----:B------:R-:W-:-:S06]  /*2980*/  ULEA UR37, UR37, UR5, 0x18 ;  /* 0x0000000525257291 */ /* 0x000fcc000f8ec0ff */
[----:B------:R-:W1:Y:S02]  /*2990*/  LDS.U8 R0, [UR4+0x1c] ;  /* 0x00001c04ff007984 */ /* 0x000e640008000000 */
[----:B-1----:R-:W-:-:S13]  /*29a0*/  ISETP.NE.AND P0, PT, R0, RZ, PT ;  /* 0x000000ff0000720c */ /* 0x002fda0003f05270 */
[----:B------:R-:W-:Y:S05]  /*29b0*/  @P0 BRA `(.L_x_47) ;  /* 0x0000000000580947 */ /* 0x000fea0003800000 */
[----:B------:R-:W-:-:S13]  /*29c0*/  ELECT P0, URZ, PT ;  /* 0x0000000000ff782f */ /* 0x000fda0003800000 */
[----:B------:R-:W-:Y:S05]  /*29d0*/  @!P0 BRA `(.L_x_48) ;  /* 0x0000000000608947 */ /* 0x000fea0003800000 */
[----:B------:R-:W-:Y:S01]  /*29e0*/  UMOV UR5, 0x10 ;  /* 0x0000001000057882 */ /* 0x000fe20000000000 */
[----:B------:R-:W-:Y:S01]  /*29f0*/  HFMA2 R0, -RZ, RZ, 0, 5.9604644775390625e-08 ;  /* 0x00000001ff007431 */ /* 0x000fe200000001ff */
[----:B------:R-:W-:-:S03]  /*2a00*/  MOV R2, 0xffff ;  /* 0x0000ffff00027802 */ /* 0x000fc60000000f00 */
[----:B------:R-:W-:Y:S04]  /*2a10*/  DEPBAR.LE SB1, 0x36 ;  /* 0x00009d800000791a */ /* 0x000fe80000000000 */
[----:B------:R-:W1:Y:S02]  /*2a20*/  UTCATOMSWS.FIND_AND_SET.ALIGN UP0, UR5, UR5 ;  /* 0x00000005000575e3 */ /* 0x000e640008000800 */
[----:B-1----:R-:W-:Y:S01]  /*2a30*/  MOV R3, UR5 ;  /* 0x0000000500037c02 */ /* 0x002fe20008000f00 */
[----:B------:R-:W-:Y:S06]  /*2a40*/  BRA.U UP0, `(.L_x_49) ;  /* 0x0000000100187547 */ /* 0x000fec000b800000 */
.L_x_50:
[----:B------:R-:W-:Y:S05]  /*2a50*/  NANOSLEEP 0x64 ;  /* 0x000000640000795d */ /* 0x000fea0003800000 */
[----:B------:R-:W-:-:S05]  /*2a60*/  UMOV UR5, 0x10 ;  /* 0x0000001000057882 */ /* 0x000fca0000000000 */
[----:B------:R-:W-:Y:S04]  /*2a70*/  DEPBAR.LE SB1, 0x36 ;  /* 0x00009d800000791a */ /* 0x000fe80000000000 */
[----:B------:R-:W1:Y:S02]  /*2a80*/  UTCATOMSWS.FIND_AND_SET.ALIGN UP0, UR5, UR5 ;  /* 0x00000005000575e3 */ /* 0x000e640008000800 */
[----:B-1----:R-:W-:Y:S01]  /*2a90*/  MOV R3, UR5 ;  /* 0x0000000500037c02 */ /* 0x002fe20008000f00 */
[----:B------:R-:W-:Y:S05]  /*2aa0*/  BRA.U !UP0, `(.L_x_50) ;  /* 0xfffffffd08e87547 */ /* 0x000fea000b83ffff */
.L_x_49:
[-C--:B------:R-:W-:Y:S02]  /*2ab0*/  SHF.L.U32 R2, R2, R3.reuse, RZ ;  /* 0x0000000302027219 */ /* 0x080fe400000006ff */
[----:B------:R-:W-:Y:S01]  /*2ac0*/  SHF.L.U32 R0, R0, R3, RZ ;  /* 0x0000000300007219 */ /* 0x000fe200000006ff */
[----:B------:R-:W-:Y:S02]  /*2ad0*/  IMAD.SHL.U32 R3, R3, 0x20, RZ ;  /* 0x0000002003037824 */ /* 0x000fe400078e00ff */
[----:B------:R1:W-:Y:S04]  /*2ae0*/  ATOMS.OR RZ, [UR4+0x14], R2 ;  /* 0x00001402ffff798c */ /* 0x0003e8000b000004 */
[----:B------:R1:W-:Y:S04]  /*2af0*/  ATOMS.OR RZ, [UR4+0x18], R0 ;  /* 0x00001800ffff798c */ /* 0x0003e8000b000004 */
[----:B------:R1:W-:Y:S01]  /*2b00*/  STS [UR37+0x120], R3 ;  /* 0x00012003ff007988 */ /* 0x0003e20008000825 */
[----:B------:R-:W-:Y:S05]  /*2b10*/  BRA `(.L_x_48) ;  /* 0x0000000000107947 */ /* 0x000fea0003800000 */
.L_x_47:
[----:B------:R-:W-:Y:S02]  /*2b20*/  MOV R0, 0xffffffff ;  /* 0xffffffff00007802 */ /* 0x000fe40000000f00 */
[----:B------:R-:W-:-:S03]  /*2b30*/  MOV R2, 0x2b60 ;  /* 0x00002b6000027802 */ /* 0x000fc60000000f00 */
[----:B------:R1:W-:Y:S04]  /*2b40*/  STS [UR37+0x120], R0 ;  /* 0x00012000ff007988 */ /* 0x0003e80008000825 */
[----:B-1-3-5:R-:W-:Y:S05]  /*2b50*/  CALL.REL.NOINC `($__internal_1_$__cuda_sm10x_tcgen05_guardrail_trap_phase_invalid_during_alloc) ;  /* 0x0000005c00307944 */ /* 0x02afea0003c00000 */
.L_x_48:
[----:B------:R-:W-:Y:S05]  /*2b60*/  WARPSYNC.ALL ;  /* 0x0000000000007948 */ /* 0x000fea0003800000 */
[----:B------:R-:W2:Y:S01]  /*2b70*/  S2UR UR5, SR_CgaCtaId ;  /* 0x00000000000579c3 */ /* 0x000ea20000008800 */
[----:B------:R-:W-:Y:S01]  /*2b80*/  UMOV UR4, 0x400 ;  /* 0x0000040000047882 */ /* 0x000fe20000000000 */
[----:B------:R-:W-:-:S06]  /*2b90*/  NOP ;  /* 0x0000000000007918 */ /* 0x000fcc0000000000 */
[----:B------:R-:W-:Y:S06]  /*2ba0*/  BAR.ARV 0x6, 0xa0 ;  /* 0x0182800000007b1d */ /* 0x000fec0000002000 */
[----:B------:R-:W4:Y:S01]  /*2bb0*/  LDCU UR7, c[0x0][0x38c] ;  /* 0x00007180ff0777ac */ /* 0x000f220008000800 */
[----:B------:R-:W-:Y:S01]  /*2bc0*/  IMAD.MOV.U32 R11, RZ, RZ, 0x1 ;  /* 0x00000001ff0b7424 */ /* 0x000fe200078e00ff */
[----:B------:R-:W-:Y:S01]  /*2bd0*/  CS2R R8, SRZ ;  /* 0x0000000000087805 */ /* 0x000fe2000001ff00 */
[----:B------:R-:W-:Y:S01]  /*2be0*/  IMAD.MOV.U32 R10, RZ, RZ, RZ ;  /* 0x000000ffff0a7224 */ /* 0x000fe200078e00ff */
[----:B------:R-:W3:Y:S01]  /*2bf0*/  LDCU UR6, c[0x0][0x38c] ;  /* 0x00007180ff0677ac */ /* 0x000ee20008000800 */
[----:B------:R-:W-:Y:S01]  /*2c00*/  UMOV UR15, URZ ;  /* 0x000000ff000f7c82 */ /* 0x000fe20008000000 */
[----:B------:R-:W-:Y:S01]  /*2c10*/  UMOV UR14, URZ ;  /* 0x000000ff000e7c82 */ /* 0x000fe20008000000 */
[----:B--2---:R-:W-:Y:S01]  /*2c20*/  ULEA UR5, UR5, UR4, 0x18 ;  /* 0x0000000405057291 */ /* 0x004fe2000f8ec0ff */
[----:B------:R-:W-:Y:S01]  /*2c30*/  UMOV UR24, 0x0 ;  /* 0x0000000000187882 */ /* 0x000fe20000000000 */
[----:B------:R-:W-:-:S02]  /*2c40*/  UMOV UR25, 0x4200010 ;  /* 0x0420001000197882 */ /* 0x000fc40000000000 */
[----:B------:R-:W-:Y:S02]  /*2c50*/  UIADD3 UR10, UPT, UPT, UR5, 0x4400, URZ ;  /* 0x00004400050a7890 */ /* 0x000fe4000fffe0ff */
[----:B------:R-:W-:Y:S02]  /*2c60*/  UIADD3 UR11, UPT, UPT, UR5, 0x8400, URZ ;  /* 0x00008400050b7890 */ /* 0x000fe4000fffe0ff */
[----:B----4-:R-:W-:Y:S01]  /*2c70*/  UIADD3 UR7, UPT, UPT, UR7, 0x3f, URZ ;  /* 0x0000003f07077890 */ /* 0x010fe2000fffe0ff */
[----:B-1----:R-:W1:Y:S01]  /*2c80*/  LDS R0, [UR5+0x120] ;  /* 0x00012005ff007984 */ /* 0x002e620008000800 */
[----:B------:R-:W-:Y:S02]  /*2c90*/  USHF.R.U32.HI UR10, URZ, 0x4, UR10 ;  /* 0x00000004ff0a7899 */ /* 0x000fe4000801160a */
[----:B------:R-:W-:Y:S02]  /*2ca0*/  USHF.R.S32.HI UR4, URZ, 0x1f, UR7 ;  /* 0x0000001fff047899 */ /* 0x000fe40008011407 */
[----:B------:R-:W-:-:S02]  /*2cb0*/  USHF.R.U32.HI UR11, URZ, 0x4, UR11 ;  /* 0x00000004ff0b7899 */ /* 0x000fc4000801160b */
[----:B------:R-:W-:Y:S02]  /*2cc0*/  ULEA.HI UR4, UR4, UR7, URZ, 0x6 ;  /* 0x0000000704047291 */ /* 0x000fe4000f8f30ff */
[----:B------:R-:W-:Y:S02]  /*2cd0*/  ULOP3.LUT UR10, UR10, 0x3fff, URZ, 0xc0, !UPT ;  /* 0x00003fff0a0a7892 */ /* 0x000fe4000f8ec0ff */
[----:B------:R-:W-:Y:S02]  /*2ce0*/  USHF.R.S32.HI UR4, URZ, 0x6, UR4 ;  /* 0x00000006ff047899 */ /* 0x000fe40008011404 */
[----:B------:R-:W-:Y:S02]  /*2cf0*/  ULOP3.LUT UR11, UR11, 0x3fff, URZ, 0xc0, !UPT ;  /* 0x00003fff0b0b7892 */ /* 0x000fe4000f8ec0ff */
[----:B------:R-:W-:Y:S01]  /*2d00*/  UISETP.LT.AND UP0, UPT, UR4, 0x1, UPT ;  /* 0x000000010400788c */ /* 0x000fe2000bf01270 */
[----:B------:R-:W-:Y:S01]  /*2d10*/  UMOV UR22, 0x0 ;  /* 0x0000000000167882 */ /* 0x000fe20000000000 */
[----:B------:R-:W-:-:S02]  /*2d20*/  UMOV UR23, 0x4200010 ;  /* 0x0420001000177882 */ /* 0x000fc40000000000 */
[----:B------:R-:W-:Y:S02]  /*2d30*/  USEL UR9, UR4, 0x1, !UP0 ;  /* 0x0000000104097887 */ /* 0x000fe4000c000000 */
[----:B------:R-:W-:Y:S02]  /*2d40*/  ULOP3.LUT UR10, UR10, 0x10000, URZ, 0xfc, !UPT ;  /* 0x000100000a0a7892 */ /* 0x000fe4000f8efcff */
[----:B------:R-:W-:Y:S02]  /*2d50*/  ULOP3.LUT UR11, UR11, 0x10000, URZ, 0xfc, !UPT ;  /* 0x000100000b0b7892 */ /* 0x000fe4000f8efcff */
[----:B------:R-:W-:Y:S02]  /*2d60*/  UIADD3 UR9, UPT, UPT, -UR9, URZ, URZ ;  /* 0x000000ff09097290 */ /* 0x000fe4000fffe1ff */
[----:B---3--:R-:W-:Y:S01]  /*2d70*/  UISETP.GE.AND UP3, UPT, UR6, 0x1, UPT ;  /* 0x000000010600788c */ /* 0x008fe2000bf66270 */
[----:B------:R-:W-:Y:S01]  /*2d80*/  UMOV UR20, 0x0 ;  /* 0x0000000000147882 */ /* 0x000fe20000000000 */
[----:B------:R-:W-:Y:S01]  /*2d90*/  UMOV UR21, 0x4200010 ;  /* 0x0420001000157882 */ /* 0x000fe20000000000 */
[----:B------:R-:W-:Y:S01]  /*2da0*/  UMOV UR18, 0x0 ;  /* 0x0000000000127882 */ /* 0x000fe20000000000 */
[----:B------:R-:W-:Y:S01]  /*2db0*/  UMOV UR19, 0x4200010 ;  /* 0x0420001000137882 */ /* 0x000fe20000000000 */
[----:B-1----:R-:W-:-:S15]  /*2dc0*/  R2UR UR16, R0 ;  /* 0x00000000001072ca */ /* 0x002fde00000e0000 */
.L_x_57:
[----:B------:R-:W-:Y:S02]  /*2dd0*/  LEA R0, R10, UR5, 0x3 ;  /* 0x000000050a007c11 */ /* 0x000fe4000f8e18ff */
[----:B------:R-:W-:Y:S02]  /*2de0*/  SHF.L.U32 R5, R9, 0x1f, RZ ;  /* 0x0000001f09057819 */ /* 0x000fe400000006ff */
[----:B------:R-:W-:Y:S01]  /*2df0*/  PLOP3.LUT P0, PT, PT, PT, UP3, 0x80, 0x8 ;  /* 0x000000000008781c */ /* 0x000fe20003f0f038 */
[----:B------:R-:W-:Y:S01]  /*2e00*/  VIADD R3, R0, 0x80 ;  /* 0x0000008000037836 */ /* 0x000fe20000000000 */
[----:B-1----:R-:W1:Y:S02]  /*2e10*/  SYNCS.PHASECHK.TRANS64.TRYWAIT P1, [R0+URZ+0x70], R5 ;  /* 0x00007005000075a7 */ /* 0x002e6400080211ff */
[----:B-1-3--:R-:W-:Y:S09]  /*2e20*/  @!P1 BRA `(.L_x_51) ;  /* 0x00000050007c9947 */ /* 0x00aff20003800000 */
.L_x_140:
[----:B------:R-:W-:Y:S01]  /*2e30*/  LEA R4, R10, UR5, 0x4 ;  /* 0x000000050a047c11 */ /* 0x000fe2000f8e20ff */
[----:B------:R-:W-:Y:S01]  /*2e40*/  @UP3 ULEA UR6, UR14, UR5, 0x3 ;  /* 0x000000050e063291 */ /* 0x000fe2000f8e18ff */
[----:B------:R-:W-:Y:S01]  /*2e50*/  PLOP3.LUT P2, PT, PT, PT, PT, 0x80, 0x8 ;  /* 0x000000000008781c */ /* 0x000fe20003f4f070 */
[----:B------:R-:W-:Y:S01]  /*2e60*/  ULEA UR7, UR15, UR5, 0x3 ;  /* 0x000000050f077291 */ /* 0x000fe2000f8e18ff */
[----:B------:R-:W-:Y:S02]  /*2e70*/  PRMT R3, RZ, 0x654, R3 ;  /* 0x00000654ff037816 */ /* 0x000fe40000000003 */
[----:B-1----:R-:W1:Y:S01]  /*2e80*/  LDS.128 R4, [R4+0x100] ;  /* 0x0001000004047984 */ /* 0x002e620000000c00 */
[----:B------:R-:W-:Y:S02]  /*2e90*/  @P0 SHF.L.U32 R2, R8, 0x1f, RZ ;  /* 0x0000001f08020819 */ /* 0x000fe400000006ff */
[----:B------:R-:W-:Y:S01]  /*2ea0*/  SHF.L.U32 R0, R11, 0x1f, RZ ;  /* 0x0000001f0b007819 */ /* 0x000fe200000006ff */
[----:B------:R-:W-:Y:S01]  /*2eb0*/  @!PT LDS RZ, [RZ] ;  /* 0x00000000fffff984 */ /* 0x000fe20000000800 */
[----:B------:R-:W-:Y:S01]  /*2ec0*/  @!PT LDS RZ, [RZ] ;  /* 0x00000000fffff984 */ /* 0x000fe20000000800 */
[----:B------:R-:W-:Y:S01]  /*2ed0*/  @!PT LDS RZ, [RZ] ;  /* 0x00000000fffff984 */ /* 0x000fe20000000800 */
[----:B------:R-:W-:Y:S01]  /*2ee0*/  @!PT LDS RZ, [RZ] ;  /* 0x00000000fffff984 */ /* 0x000fe20000000800 */
[----:B------:R2:W-:Y:S06]  /*2ef0*/  MEMBAR.ALL.CTA ;  /* 0x0000000000007992 */ /* 0x0005ec0000008000 */
[----:B--2---:R-:W2:Y:S02]  /*2f00*/  FENCE.VIEW.ASYNC.S ;  /* 0x00000000000073c6 */ /* 0x004ea40000000000 */
[----:B--2---:R2:W-:Y:S01]  /*2f10*/  SYNCS.ARRIVE.TRANS64.RED.A1T0 RZ, [R3+URZ], RZ ;  /* 0x000000ff03ff79a7 */ /* 0x0045e200081004ff */
[----:B------:R2:W3:Y:S01]  /*2f20*/  @P0 SYNCS.PHASECHK.TRANS64.TRYWAIT P2, [UR6], R2 ;  /* 0x00000002ff0005a7 */ /* 0x0004e20008041106 */
[----:B------:R-:W-:Y:S01]  /*2f30*/  ULEA.HI UR6, UR15, UR15, URZ, 0x1 ;  /* 0x0000000f0f067291 */ /* 0x000fe2000f8f08ff */
[----:B-1----:R-:W-:-:S03]  /*2f40*/  LOP3.LUT P1, RZ, R6, 0x1, RZ, 0xc0, !PT ;  /* 0x0000000106ff7812 */ /* 0x002fc6000782c0ff */
[----:B------:R-:W-:Y:S02]  /*2f50*/  USHF.L.U32 UR8, UR6, 0x6, URZ ;  /* 0x0000000606087899 */ /* 0x000fe400080006ff */
[----:B------:R-:W-:Y:S02]  /*2f60*/  ULOP3.LUT UR6, UR6, 0xffe, URZ, 0xc0, !UPT ;  /* 0x00000ffe06067892 */ /* 0x000fe4000f8ec0ff */
[----:B------:R-:W-:Y:S02]  /*2f70*/  ULOP3.LUT UR8, UR8, 0xffffff80, URZ, 0xc0, !UPT ;  /* 0xffffff8008087892 */ /* 0x000fe4000f8ec0ff */
[----:B------:R-:W-:Y:S02]  /*2f80*/  UIADD3 UR6, UPT, UPT, -UR6, UR15, URZ ;  /* 0x0000000f06067290 */ /* 0x000fe4000fffe1ff */
[----:B------:R-:W-:Y:S01]  /*2f90*/  UIADD3 UR8, UPT, UPT, UR16, UR8, URZ ;  /* 0x0000000810087290 */ /* 0x000fe2000fffe0ff */
[----:B------:R-:W1:Y:S03]  /*2fa0*/  SYNCS.PHASECHK.TRANS64.TRYWAIT P0, [UR7+0xb0], R0 ;  /* 0x0000b000ff0075a7 */ /* 0x000e660008001107 */
[----:B------:R-:W-:Y:S01]  /*2fb0*/  ULEA UR8, UR6, UR8, 0x14 ;  /* 0x0000000806087291 */ /* 0x000fe2000f8ea0ff */
[----:B-123--:R-:W-:Y:S11]  /*2fc0*/  @!P0 BRA `(.L_x_52) ;  /* 0x0000005000288947 */ /* 0x00eff60003800000 */
.L_x_142:
[----:B------:R-:W-:Y:S01]  /*2fd0*/  IADD3 R10, PT, PT, R10, 0x1, RZ ;  /* 0x000000010a0a7810 */ /* 0x000fe20007ffe0ff */
[----:B------:R-:W-:Y:S06]  /*2fe0*/  BRA.U !UP3, `(.L_x_53) ;  /* 0x000000010bc07547 */ /* 0x000fec000b800000 */
[----:B------:R-:W-:Y:S01]  /*2ff0*/  UPLOP3.LUT UP4, UPT, UPT, UPT, UPT, 0x40, 0x4 ;  /* 0x000000000004789c */ /* 0x000fe20003f8e870 */
[----:B------:R-:W-:Y:S01]  /*3000*/  UMOV UR13, UR9 ;  /* 0x00000009000d7c82 */ /* 0x000fe20008000000 */
[----:B------:R-:W-:Y:S01]  /*3010*/  UMOV UR12, UR4 ;  /* 0x00000004000c7c82 */ /* 0x000fe20008000000 */
[----:B------:R-:W-:-:S08]  /*3020*/  UMOV UR17, UR14 ;  /* 0x0000000e00117c82 */ /* 0x000fd00008000000 */
.L_x_56:
[----:B------:R-:W-:Y:S02]  /*3030*/  UIADD3 UR13, UPT, UPT, UR13, 0x1, URZ ;  /* 0x000000010d0d7890 */ /* 0x000fe4000fffe0ff */
[----:B--2---:R-:W-:Y:S02]  /*3040*/  ULEA UR6, UR17, UR5, 0x3 ;  /* 0x0000000511067291 */ /* 0x004fe4000f8e18ff */
[----:B------:R-:W-:Y:S01]  /*3050*/  UISETP.NE.AND UP0, UPT, UR13, URZ, UPT ;  /* 0x000000ff0d00728c */ /* 0x000fe2000bf05270 */
[----:B---3--:R-:W-:Y:S10]  /*3060*/  @P2 BRA `(.L_x_54) ;  /* 0x00000000000c2947 */ /* 0x008ff40003800000 */
[----:B-1----:R-:W-:Y:S04]  /*3070*/  SHF.L.U32 R3, R8, 0x1f, RZ ;  /* 0x0000001f08037819 */ /* 0x002fe800000006ff */
[----:B------:R-:W1:Y:S02]  /*3080*/  SYNCS.PHASECHK.TRANS64.TRYWAIT P0, [UR6], R3 ;  /* 0x00000003ff0075a7 */ /* 0x000e640008001106 */
[----:B-1----:R-:W-:Y:S05]  /*3090*/  @!P0 BRA `(.L_x_55) ;  /* 0x00000050000c8947 */ /* 0x002fea0003800000 */
.L_x_54:
[----:B------:R-:W-:Y:S01]  /*30a0*/  UISETP.NE.AND UP1, UPT, UR12, 0x1, UPT ;  /* 0x000000010c00788c */ /* 0x000fe2000bf25270 */
[----:B------:R-:W-:Y:S01]  /*30b0*/  PLOP3.LUT P2, PT, PT, PT, PT, 0x80, 0x8 ;  /* 0x000000000008781c */ /* 0x000fe20003f4f070 */
[----:B------:R-:W-:Y:S02]  /*30c0*/  UIADD3 UR14, UPT, UPT, UR17, 0x1, URZ ;  /* 0x00000001110e7890 */ /* 0x000fe4000fffe0ff */
[----:B------:R-:W-:Y:S02]  /*30d0*/  ULEA UR28, UR17, UR11, 0xa ;  /* 0x0000000b111c7291 */ /* 0x000fe4000f8e50ff */
[----:B------:R-:W-:Y:S01]  /*30e0*/  UISETP.NE.AND UP2, UPT, UR14, 0x2, UPT ;  /* 0x000000020e00788c */ /* 0x000fe2000bf45270 */
[----:B------:R-:W-:Y:S01]  /*30f0*/  PLOP3.LUT P0, PT, PT, PT, UP1, 0x80, 0x8 ;  /* 0x000000000008781c */ /* 0x000fe20003f0f018 */
[----:B------:R-:W-:Y:S02]  /*3100*/  UIADD3 UR40, UPT, UPT, UR28, 0x2, URZ ;  /* 0x000000021c287890 */ /* 0x000fe4000fffe0ff */
[----:B------:R-:W-:Y:S02]  /*3110*/  USEL UR27, URZ, 0x1, UP2 ;  /* 0x00000001ff1b7887 */ /* 0x000fe40009000000 */
[----:B------:R-:W-:Y:S02]  /*3120*/  USEL UR14, UR14, URZ, UP2 ;  /* 0x000000ff0e0e7287 */ /* 0x000fe40009000000 */
[----:B------:R-:W-:Y:S02]  /*3130*/  UIADD3 UR36, UPT, UPT, UR28, 0x4, URZ ;  /* 0x000000041c247890 */ /* 0x000fe4000fffe0ff */
[----:B------:R-:W-:Y:S01]  /*3140*/  @UP1 ULEA UR26, UR14, UR5, 0x3 ;  /* 0x000000050e1a1291 */ /* 0x000fe2000f8e18ff */
[----:B------:R-:W-:Y:S01]  /*3150*/  LOP3.LUT R8, R8, UR27, RZ, 0x3c, !PT ;  /* 0x0000001b08087c12 */ /* 0x000fe2000f8e3cff */
[----:B------:R-:W-:Y:S02]  /*3160*/  UIADD3 UR32, UPT, UPT, UR28, 0x6, URZ ;  /* 0x000000061c207890 */ /* 0x000fe4000fffe0ff */
[----:B------:R-:W-:Y:S01]  /*3170*/  UIADD3 UR6, UPT, UPT, UR6, 0x10, URZ ;  /* 0x0000001006067890 */ /* 0x000fe2000fffe0ff */
[----:B-1----:R-:W-:Y:S01]  /*3180*/  @P0 SHF.L.U32 R0, R8, 0x1f, RZ ;  /* 0x0000001f08000819 */ /* 0x002fe200000006ff */
[----:B------:R-:W-:Y:S01]  /*3190*/  UIADD3 UR12, UPT, UPT, UR12, -0x1, URZ ;  /* 0xffffffff0c0c7890 */ /* 0x000fe2000fffe0ff */
[----:B------:R-:W-:Y:S02]  /*31a0*/  UMOV UR29, 0x40004040 ;  /* 0x40004040001d7882 */ /* 0x000fe40000000000 */
[----:B------:R2:W3:Y:S01]  /*31b0*/  @P0 SYNCS.PHASECHK.TRANS64.TRYWAIT P2, [UR26], R0 ;  /* 0x00000000ff0005a7 */ /* 0x0004e2000804111a */
[----:B------:R-:W-:Y:S01]  /*31c0*/  ULEA UR26, UR17, UR10, 0x9 ;  /* 0x0000000a111a7291 */ /* 0x000fe2000f8e48ff */
[----:B------:R-:W-:Y:S01]  /*31d0*/  UMOV UR27, 0x40004040 ;  /* 0x40004040001b7882 */ /* 0x000fe20000000000 */
[----:B------:R-:W-:Y:S02]  /*31e0*/  UMOV UR41, 0x40004040 ;  /* 0x4000404000297882 */ /* 0x000fe40000000000 */
[----:B------:R-:W-:Y:S02]  /*31f0*/  UIADD3 UR38, UPT, UPT, UR26, 0x2, URZ ;  /* 0x000000021a267890 */ /* 0x000fe4000fffe0ff */
[----:B------:R-:W-:Y:S02]  /*3200*/  UIADD3 UR34, UPT, UPT, UR26, 0x4, URZ ;  /* 0x000000041a227890 */ /* 0x000fe4000fffe0ff */
[----:B------:R-:W-:Y:S01]  /*3210*/  UIADD3 UR30, UPT, UPT, UR26, 0x6, URZ ;  /* 0x000000061a1e7890 */ /* 0x000fe2000fffe0ff */
[----:B------:R2:W-:Y:S01]  /*3220*/  UTCHMMA gdesc[UR26], gdesc[UR28], tmem[UR8], tmem[UR24], idesc[UR25], UP4 ;  /* 0x00ff181c1a0075ea */ /* 0x0005e2000a000008 */
[----:B------:R-:W-:Y:S01]  /*3230*/  UPLOP3.LUT UP4, UPT, UPT, UPT, UPT, 0x80, 0x8 ;  /* 0x000000000008789c */ /* 0x000fe20003f8f070 */
[----:B------:R-:W-:Y:S01]  /*3240*/  UMOV UR39, 0x40004040 ;  /* 0x4000404000277882 */ /* 0x000fe20000000000 */
[----:B------:R-:W-:Y:S01]  /*3250*/  UMOV UR37, 0x40004040 ;  /* 0x4000404000257882 */ /* 0x000fe20000000000 */
[----:B------:R2:W-:Y:S01]  /*3260*/  UTCHMMA gdesc[UR38], gdesc[UR40], tmem[UR8], tmem[UR22], idesc[UR23], UPT ;  /* 0x00ff1628260075ea */ /* 0x0005e2000b800008 */
[----:B------:R-:W-:Y:S01]  /*3270*/  UMOV UR35, 0x40004040 ;  /* 0x4000404000237882 */ /* 0x000fe20000000000 */
[----:B------:R-:W-:Y:S01]  /*3280*/  UMOV UR33, 0x40004040 ;  /* 0x4000404000217882 */ /* 0x000fe20000000000 */
[----:B------:R-:W-:Y:S01]  /*3290*/  UMOV UR31, 0x40004040 ;  /* 0x40004040001f7882 */ /* 0x000fe20000000000 */
[----:B------:R2:W-:Y:S01]  /*32a0*/  UTCHMMA gdesc[UR34], gdesc[UR36], tmem[UR8], tmem[UR20], idesc[UR21], UPT ;  /* 0x00ff1424220075ea */ /* 0x0005e2000b800008 */
[----:B------:R2:W-:Y:S01]  /*32b0*/  UTCHMMA gdesc[UR30], gdesc[UR32], tmem[UR8], tmem[UR18], idesc[UR19], UPT ;  /* 0x00ff12201e0075ea */ /* 0x0005e2000b800008 */
[----:B------:R2:W-:Y:S01]  /*32c0*/  UTCBAR [UR6], URZ ;  /* 0x000000ff060073e9 */ /* 0x0005e200080000ff */
[----:B------:R-:W-:Y:S01]  /*32d0*/  UMOV UR17, UR14 ;  /* 0x0000000e00117c82 */ /* 0x000fe20008000000 */
[----:B------:R-:W-:Y:S05]  /*32e0*/  BRA.U UP0, `(.L_x_56) ;  /* 0xfffffffd00507547 */ /* 0x000fea000b83ffff */
.L_x_53:
[----:B------:R-:W-:Y:S01]  /*32f0*/  UIADD3 UR15, UPT, UPT, UR15, 0x1, URZ ;  /* 0x000000010f0f7890 */ /* 0x000fe2000fffe0ff */
[C---:B------:R-:W-:Y:S01]  /*3300*/  ISETP.NE.AND P0, PT, R10.reuse, 0x2, PT ;  /* 0x000000020a00780c */ /* 0x040fe20003f05270 */
[----:B------:R-:W-:Y:S02]  /*3310*/  UIADD3 UR7, UPT, UPT, UR7, 0x90, URZ ;  /* 0x0000009007077890 */ /* 0x000fe4000fffe0ff */
[----:B------:R-:W-:Y:S01]  /*3320*/  UISETP.NE.AND UP0, UPT, UR15, 0x4, UPT ;  /* 0x000000040f00788c */ /* 0x000fe2000bf05270 */
[----:B-12---:R-:W-:Y:S02]  /*3330*/  SEL R0, RZ, 0x1, P0 ;  /* 0x00000001ff007807 */ /* 0x006fe40000000000 */
[----:B------:R-:W-:Y:S01]  /*3340*/  SEL R10, R10, RZ, P0 ;  /* 0x000000ff0a0a7207 */ /* 0x000fe20000000000 */
[----:B------:R-:W-:Y:S01]  /*3350*/  USEL UR6, URZ, 0x1, UP0 ;  /* 0x00000001ff067887 */ /* 0x000fe20008000000 */
[----:B------:R-:W-:Y:S01]  /*3360*/  LOP3.LUT R9, R9, R0, RZ, 0x3c, !PT ;  /* 0x0000000009097212 */ /* 0x000fe200078e3cff */
[----:B------:R-:W-:Y:S01]  /*3370*/  USEL UR15, UR15, URZ, UP0 ;  /* 0x000000ff0f0f7287 */ /* 0x000fe20008000000 */
[----:B------:R1:W-:Y:S03]  /*3380*/  UTCBAR [UR7], URZ ;  /* 0x000000ff070073e9 */ /* 0x0003e600080000ff */
[----:B------:R-:W-:Y:S01]  /*3390*/  LOP3.LUT R11, R11, UR6, RZ, 0x3c, !PT ;  /* 0x000000060b0b7c12 */ /* 0x000fe2000f8e3cff */
[----:B------:R-:W-:Y:S07]  /*33a0*/  @P1 BRA `(.L_x_57) ;  /* 0xfffffff800881947 */ /* 0x000fee000383ffff */
[----:B------:R-:W2:Y:S01]  /*33b0*/  S2UR UR4, SR_CgaCtaId ;  /* 0x00000000000479c3 */ /* 0x000ea20000008800 */
[----:B------:R-:W-:Y:S01]  /*33c0*/  ELECT P0, URZ, PT ;  /* 0x0000000000ff782f */ /* 0x000fe20003800000 */
[----:B------:R-:W-:Y:S01]  /*33d0*/  IMAD.MOV.U32 R0, RZ, RZ, 0x1 ;  /* 0x00000001ff007424 */ /* 0x000fe200078e00ff */
[----:B------:R-:W-:Y:S01]  /*33e0*/  UIADD3 UR5, UPT, UPT, UR5, 0xb0, URZ ;  /* 0x000000b005057890 */ /* 0x000fe2000fffe0ff */
[----:B------:R-:W-:Y:S01]  /*33f0*/  SHF.L.U32 R3, R11, 0x1f, RZ ;  /* 0x0000001f0b037819 */ /* 0x000fe200000006ff */
[----:B------:R-:W-:-:S03]  /*3400*/  UMOV UR6, 0x40 ;  /* 0x0000004000067882 */ /* 0x000fc60000000000 */
[----:B------:R-:W-:Y:S01]  /*3410*/  UVIRTCOUNT.DEALLOC.SMPOOL 0x80 ;  /* 0x000000800000784c */ /* 0x000fe20000000000 */
[----:B--2---:R-:W-:Y:S02]  /*3420*/  ULEA UR4, UR4, UR6, 0x18 ;  /* 0x0000000604047291 */ /* 0x004fe4000f8ec0ff */
[----:B------:R-:W-:-:S07]  /*3430*/  ULEA UR6, UR15, UR5, 0x3 ;  /* 0x000000050f067291 */ /* 0x000fce000f8e18ff */
[----:B------:R2:W-:Y:S02]  /*3440*/  @P0 STS.U8 [UR4+0x1c], R0 ;  /* 0x00001c00ff000988 */ /* 0x0005e40008000004 */
[----:B------:R-:W4:Y:S02]  /*3450*/  SYNCS.PHASECHK.TRANS64.TRYWAIT P0, [UR6], R3 ;  /* 0x00000003ff0075a7 */ /* 0x000f240008001106 */
[----:B--2-4-:R-:W-:Y:S05]  /*3460*/  @!P0 BRA `(.L_x_58) ;  /* 0x0000004c00308947 */ /* 0x014fea0003800000 */
.L_x_145:
[----:B-1----:R-:W-:-:S04]  /*3470*/  UIADD3 UR7, UPT, UPT, UR15, 0x1, URZ ;  /* 0x000000010f077890 */ /* 0x002fc8000fffe0ff */
[----:B------:R-:W-:-:S04]  /*3480*/  UISETP.NE.AND UP0, UPT, UR7, 0x4, UPT ;  /* 0x000000040700788c */ /* 0x000fc8000bf05270 */
[----:B------:R-:W-:Y:S02]  /*3490*/  USEL UR8, URZ, 0x1, UP0 ;  /* 0x00000001ff087887 */ /* 0x000fe40008000000 */
[----:B------:R-:W-:-:S04]  /*34a0*/  USEL UR7, UR7, URZ, UP0 ;  /* 0x000000ff07077287 */ /* 0x000fc80008000000 */
[----:B------:R-:W-:Y:S01]  /*34b0*/  ULEA UR6, UR7, UR5, 0x3 ;  /* 0x0000000507067291 */ /* 0x000fe2000f8e18ff */
[----:B------:R-:W-:-:S04]  /*34c0*/  LOP3.LUT R2, R11, UR8, RZ, 0x3c, !PT ;  /* 0x000000080b027c12 */ /* 0x000fc8000f8e3cff */
[----:B--2---:R-:W-:-:S04]  /*34d0*/  SHF.L.U32 R3, R2, 0x1f, RZ ;  /* 0x0000001f02037819 */ /* 0x004fc800000006ff */
[----:B------:R-:W1:Y:S02]  /*34e0*/  SYNCS.PHASECHK.TRANS64.TRYWAIT P0, [UR6], R3 ;  /* 0x00000003ff0075a7 */ /* 0x000e640008001106 */
[----:B-1----:R-:W-:Y:S05]  /*34f0*/  @!P0 BRA `(.L_x_59) ;  /* 0x0000004c00248947 */ /* 0x002fea0003800000 */
.L_x_147:
[----:B------:R-:W-:-:S04]  /*3500*/  UIADD3 UR7, UPT, UPT, UR7, 0x1, URZ ;  /* 0x0000000107077890 */ /* 0x000fc8000fffe0ff */
[----:B------:R-:W-:-:S04]  /*3510*/  UISETP.NE.AND UP0, UPT, UR7, 0x4, UPT ;  /* 0x000000040700788c */ /* 0x000fc8000bf05270 */
[----:B------:R-:W-:Y:S02]  /*3520*/  USEL UR8, URZ, 0x1, UP0 ;  /* 0x00000001ff087887 */ /* 0x000fe40008000000 */
[----:B------:R-:W-:-:S04]  /*3530*/  USEL UR7, UR7, URZ, UP0 ;  /* 0x000000ff07077287 */ /* 0x000fc80008000000 */
[----:B------:R-:W-:Y:S01]  /*3540*/  ULEA UR6, UR7, UR5, 0x3 ;  /* 0x0000000507067291 */ /* 0x000fe2000f8e18ff */
[----:B------:R-:W-:-:S04]  /*3550*/  LOP3.LUT R2, R2, UR8, RZ, 0x3c, !PT ;  /* 0x0000000802027c12 */ /* 0x000fc8000f8e3cff */
[----:B-1----:R-:W-:-:S04]  /*3560*/  SHF.L.U32 R3, R2, 0x1f, RZ ;  /* 0x0000001f02037819 */ /* 0x002fc800000006ff */
[----:B------:R-:W1:Y:S02]  /*3570*/  SYNCS.PHASECHK.TRANS64.TRYWAIT P0, [UR6], R3 ;  /* 0x00000003ff0075a7 */ /* 0x000e640008001106 */
[----:B-1----:R-:W-:Y:S05]  /*3580*/  @!P0 BRA `(.L_x_60) ;  /* 0x0000004c00188947 */ /* 0x002fea0003800000 */
.L_x_149:
[----:B------:R-:W-:-:S04]  /*3590*/  UIADD3 UR7, UPT, UPT, UR7, 0x1, URZ ;  /* 0x0000000107077890 */ /* 0x000fc8000fffe0ff */
[----:B------:R-:W-:-:S04]  /*35a0*/  UISETP.NE.AND UP0, UPT, UR7, 0x4, UPT ;  /* 0x000000040700788c */ /* 0x000fc8000bf05270 */
[----:B------:R-:W-:Y:S02]  /*35b0*/  USEL UR6, URZ, 0x1, UP0 ;  /* 0x00000001ff067887 */ /* 0x000fe40008000000 */
[----:B------:R-:W-:-:S04]  /*35c0*/  USEL UR7, UR7, URZ, UP0 ;  /* 0x000000ff07077287 */ /* 0x000fc80008000000 */
[----:B------:R-:W-:Y:S01]  /*35d0*/  ULEA UR7, UR7, UR5, 0x3 ;  /* 0x0000000507077291 */ /* 0x000fe2000f8e18ff */
[----:B-1----:R-:W-:-:S04]  /*35e0*/  LOP3.LUT R3, R2, UR6, RZ, 0x3c, !PT ;  /* 0x0000000602037c12 */ /* 0x002fc8000f8e3cff */
[----:B------:R-:W-:-:S04]  /*35f0*/  SHF.L.U32 R3, R3, 0x1f, RZ ;  /* 0x0000001f03037819 */ /* 0x000fc800000006ff */
[----:B------:R-:W1:Y:S02]  /*3600*/  SYNCS.PHASECHK.TRANS64.TRYWAIT P0, [UR7], R3 ;  /* 0x00000003ff0075a7 */ /* 0x000e640008001107 */
[----:B-1----:R-:W-:Y:S05]  /*3610*/  @!P0 BRA `(.L_x_61) ;  /* 0x0000004c000c8947 */ /* 0x002fea0003800000 */
.L_x_151:
[----:B------:R-:W-:Y:S01]  /*3620*/  NOP ;  /* 0x0000000000007918 */ /* 0x000fe20000000000 */
[----:B-1----:R-:W1:Y:S01]  /*3630*/  LDS R0, [UR4+0x14] ;  /* 0x00001404ff007984 */ /* 0x002e620008000800 */
[----:B------:R-:W-:Y:S01]  /*3640*/  ULOP3.LUT UR6, UR16, 0xffff, URZ, 0xc0, !UPT ;  /* 0x0000ffff10067892 */ /* 0x000fe2000f8ec0ff */
[----:B------:R-:W-:Y:S01]  /*3650*/  UMOV UR8, 0xffff ;  /* 0x0000ffff00087882 */ /* 0x000fe20000000000 */
[----:B------:R-:W-:Y:S02]  /*3660*/  UMOV UR5, 0x1 ;  /* 0x0000000100057882 */ /* 0x000fe40000000000 */
[----:B------:R-:W-:-:S04]  /*3670*/  USHF.R.U32.HI UR6, URZ, 0x5, UR6 ;  /* 0x00000005ff067899 */ /* 0x000fc80008011606 */
[----:B------:R-:W-:Y:S02]  /*3680*/  USHF.L.U32 UR8, UR8, UR6, URZ ;  /* 0x0000000608087299 */ /* 0x000fe400080006ff */
[----:B------:R-:W-:-:S04]  /*3690*/  USHF.L.U32 UR5, UR5, UR6, URZ ;  /* 0x0000000605057299 */ /* 0x000fc800080006ff */
[----:B-1----:R-:W-:-:S04]  /*36a0*/  LOP3.LUT R0, R0, UR8, RZ, 0xc0, !PT ;  /* 0x0000000800007c12 */ /* 0x002fc8000f8ec0ff */
[----:B------:R-:W-:-:S13]  /*36b0*/  ISETP.NE.AND P0, PT, R0, UR8, PT ;  /* 0x0000000800007c0c */ /* 0x000fda000bf05270 */
[----:B------:R-:W-:Y:S05]  /*36c0*/  @P0 BRA `(.L_x_62) ;  /* 0x0000000000580947 */ /* 0x000fea0003800000 */
[----:B------:R-:W1:Y:S02]  /*36d0*/  LDS R0, [UR4+0x18] ;  /* 0x00001804ff007984 */ /* 0x000e640008000800 */
[----:B-1----:R-:W-:-:S04]  /*36e0*/  LOP3.LUT R0, R0, UR5, RZ, 0xc0, !PT ;  /* 0x0000000500007c12 */ /* 0x002fc8000f8ec0ff */
[----:B------:R-:W-:-:S13]  /*36f0*/  ISETP.NE.AND P0, PT, R0, UR5, PT ;  /* 0x0000000500007c0c */ /* 0x000fda000bf05270 */
[----:B------:R-:W-:Y:S05]  /*3700*/  @P0 BRA `(.L_x_63) ;  /* 0x00000000003c0947 */ /* 0x000fea0003800000 */
[----:B------:R-:W1:Y:S01]  /*3710*/  S2R R2, SR_LANEID ;  /* 0x0000000000027919 */ /* 0x000e620000000000 */
[----:B------:R-:W-:Y:S01]  /*3720*/  ULOP3.LUT UR8, URZ, UR8, URZ, 0x33, !UPT ;  /* 0x00000008ff087292 */ /* 0x000fe2000f8e33ff */
[----:B------:R-:W-:Y:S01]  /*3730*/  LOP3.LUT R4, RZ, UR5, RZ, 0x33, !PT ;  /* 0x00000005ff047c12 */ /* 0x000fe2000f8e33ff */
[----:B------:R-:W-:Y:S02]  /*3740*/  VOTEU.ANY UR7, UPT, PT ;  /* 0x0000000000077886 */ /* 0x000fe400038e0100 */
[----:B------:R-:W-:Y:S01]  /*3750*/  UFLO.U32 UR7, UR7 ;  /* 0x00000007000772bd */ /* 0x000fe200080e0000 */
[----:B------:R-:W2:Y:S01]  /*3760*/  REDUX UR5, R4 ;  /* 0x00000000040573c4 */ /* 0x000ea20000000000 */
[----:B------:R-:W-:-:S06]  /*3770*/  IMAD.U32 R0, RZ, RZ, UR8 ;  /* 0x00000008ff007e24 */ /* 0x000fcc000f8e00ff */
[----:B------:R4:W-:Y:S01]  /*3780*/  UTCATOMSWS.AND URZ, UR8 ;  /* 0x0000000800ff79e3 */ /* 0x0009e20008000000 */
[----:B------:R-:W3:Y:S01]  /*3790*/  REDUX UR6, R0 ;  /* 0x00000000000673c4 */ /* 0x000ee20000000000 */
[----:B-1----:R-:W-:Y:S01]  /*37a0*/  ISETP.EQ.U32.AND P0, PT, R2, UR7, PT ;  /* 0x0000000702007c0c */ /* 0x002fe2000bf02070 */
[----:B--2---:R-:W-:Y:S01]  /*37b0*/  IMAD.U32 R2, RZ, RZ, UR5 ;  /* 0x00000005ff027e24 */ /* 0x004fe2000f8e00ff */
[----:B---3--:R-:W-:-:S11]  /*37c0*/  MOV R3, UR6 ;  /* 0x0000000600037c02 */ /* 0x008fd60008000f00 */
[----:B------:R4:W-:Y:S04]  /*37d0*/  @P0 ATOMS.AND RZ, [UR4+0x14], R3 ;  /* 0x00001403ffff098c */ /* 0x0009e8000a800004 */
[----:B------:R4:W-:Y:S01]  /*37e0*/  @P0 ATOMS.AND RZ, [UR4+0x18], R2 ;  /* 0x00001802ffff098c */ /* 0x0009e2000a800004 */
[----:B------:R-:W-:Y:S05]  /*37f0*/  BRA `(.L_x_64) ;  /* 0x0000000000147947 */ /* 0x000fea0003800000 */
.L_x_63:
[----:B------:R-:W-:Y:S02]  /*3800*/  MOV R2, 0x3820 ;  /* 0x0000382000027802 */ /* 0x000fe40000000f00 */
[----:B---3-5:R-:W-:Y:S05]  /*3810*/  CALL.REL.NOINC `($__internal_0_$__cuda_sm10x_tcgen05_guardrail_trap_col_being_dealloced_not_returned_by_alloc) ;  /* 0x0000004c00f47944 */ /* 0x028fea0003c00000 */
[----:B------:R-:W-:Y:S05]  /*3820*/  BRA `(.L_x_64) ;  /* 0x0000000000087947 */ /* 0x000fea0003800000 */
.L_x_62:
[----:B------:R-:W-:Y:S02]  /*3830*/  MOV R2, 0x3850 ;  /* 0x0000385000027802 */ /* 0x000fe40000000f00 */
[----:B---3-5:R-:W-:Y:S05]  /*3840*/  CALL.REL.NOINC `($__internal_2_$__cuda_sm10x_tcgen05_guardrail_trap_unallocated_columns_being_dealloced) ;  /* 0x0000005000007944 */ /* 0x028fea0003c00000 */
.L_x_64:
[----:B------:R-:W-:Y:S01]  /*3850*/  NOP ;  /* 0x0000000000007918 */ /* 0x000fe20000000000 */
[----:B----4-:R-:W-:Y:S05]  /*3860*/  EXIT ;  /* 0x000000000000794d */ /* 0x010fea0003800000 */
.L_x_46:
[----:B------:R-:W-:-:S09]  /*3870*/  UISETP.NE.OR UP2, UPT, UR8, 0x3, !UP2 ;  /* 0x000000030800788c */ /* 0x000fd2000d745670 */
[----:B------:R-:W-:Y:S05]  /*3880*/  BRA.U UP2, `(.L_x_65) ;  /* 0x0000001102147547 */ /* 0x000fea000b800000 */
[----:B------:R-:W1:Y:S01]  /*3890*/  LDC R0, c[0x0][0xb30] ;  /* 0x0002cc00ff007b82 */ /* 0x000e620000000800 */
[----:B------:R-:W2:Y:S01]  /*38a0*/  LDCU.64 UR8, c[0x0][0x888] ;  /* 0x00011100ff0877ac */ /* 0x000ea20008000a00 */
[----:B------:R-:W-:Y:S02]  /*38b0*/  HFMA2 R25, -RZ, RZ, 0, 0 ;  /* 0x00000000ff197431 */ /* 0x000fe400000001ff */
[----:B------:R-:W-:Y:S01]  /*38c0*/  IMAD.MOV.U32 R32, RZ, RZ, 0x1 ;  /* 0x00000001ff207424 */ /* 0x000fe200078e00ff */
[----:B------:R-:W-:Y:S01]  /*38d0*/  MOV R23, 0x1000 ;  /* 0x0000100000177802 */ /* 0x000fe20000000f00 */
[----:B------:R-:W4:Y:S01]  /*38e0*/  LDCU.64 UR4, c[0x0][0x890] ;  /* 0x00011200ff0477ac */ /* 0x000f220008000a00 */
[----:B------:R-:W-:Y:S01]  /*38f0*/  IMAD.MOV.U32 R27, RZ, RZ, RZ ;  /* 0x000000ffff1b7224 */ /* 0x000fe200078e00ff */
[----:B------:R-:W3:Y:S01]  /*3900*/  LDC R19, c[0x0][0x370] ;  /* 0x0000dc00ff137b82 */ /* 0x000ee20000000800 */
[----:B------:R-:W-:Y:S01]  /*3910*/  UMOV UR7, 0x400 ;  /* 0x0000040000077882 */ /* 0x000fe20000000000 */
[----:B------:R-:W-:-:S02]  /*3920*/  UPLOP3.LUT UP1, UPT, UPT, UPT, UPT, 0x40, 0x4 ;  /* 0x000000000004789c */ /* 0x000fc40003f2e870 */
[----:B------:R-:W-:-:S04]  /*3930*/  ULEA UR7, UR37, UR7, 0x18 ;  /* 0x0000000725077291 */ /* 0x000fc8000f8ec0ff */
[----:B------:R-:W3:Y:S01]  /*3940*/  LDC R2, c[0x0][0xb0c] ;  /* 0x0002c300ff027b82 */ /* 0x000ee20000000800 */
[----:B------:R-:W-:Y:S02]  /*3950*/  UIADD3 UR13, UPT, UPT, UR7, 0x38, URZ ;  /* 0x00000038070d7890 */ /* 0x000fe4000fffe0ff */
[----:B--2---:R-:W-:Y:S02]  /*3960*/  UISETP.NE.U32.AND UP2, UPT, UR8, URZ, UPT ;  /* 0x000000ff0800728c */ /* 0x004fe4000bf45070 */
[----:B------:R-:W-:Y:S02]  /*3970*/  UIADD3 UR33, UPT, UPT, UR7, 0x20, URZ ;  /* 0x0000002007217890 */ /* 0x000fe4000fffe0ff */
[----:B----4-:R-:W-:Y:S01]  /*3980*/  UISETP.NE.U32.AND UP3, UPT, UR4, URZ, UPT ;  /* 0x000000ff0400728c */ /* 0x010fe2000bf65070 */
[----:B------:R-:W2:Y:S01]  /*3990*/  LDC R18, c[0x0][0xb20] ;  /* 0x0002c800ff127b82 */ /* 0x000ea20000000800 */
[----:B-1----:R-:W-:Y:S01]  /*39a0*/  ISETP.NE.AND P1, PT, R0, 0x1, PT ;  /* 0x000000010000780c */ /* 0x002fe20003f25270 */
[----:B------:R-:W-:-:S02]  /*39b0*/  UISETP.NE.AND.EX UP2, UPT, UR9, URZ, UPT, UP2 ;  /* 0x000000ff0900728c */ /* 0x000fc4000bf45320 */
[----:B------:R-:W-:Y:S02]  /*39c0*/  UIADD3 UR25, UPT, UPT, UR7, 0x28, URZ ;  /* 0x0000002807197890 */ /* 0x000fe4000fffe0ff */
[----:B------:R-:W-:Y:S02]  /*39d0*/  UIADD3 UR17, UPT, UPT, UR7, 0x30, URZ ;  /* 0x0000003007117890 */ /* 0x000fe4000fffe0ff */
[----:B------:R-:W1:Y:S01]  /*39e0*/  LDC.64 R36, c[0x0][0x348] ;  /* 0x0000d200ff247b82 */ /* 0x000e620000000a00 */
[----:B------:R-:W-:Y:S02]  /*39f0*/  UPRMT UR13, UR37, 0x654, UR13 ;  /* 0x00000654250d7896 */ /* 0x000fe4000800000d */
[----:B------:R-:W-:-:S05]  /*3a00*/  UISETP.NE.AND.EX UP3, UPT, UR5, URZ, UPT, UP3 ;  /* 0x000000ff0500728c */ /* 0x000fca000bf65330 */
[----:B------:R-:W4:Y:S08]  /*3a10*/  LDC.64 R16, c[0x0][0xb10] ;  /* 0x0002c400ff107b82 */ /* 0x000f300000000a00 */
[----:B------:R-:W1:Y:S08]  /*3a20*/  LDC.64 R6, c[0x0][0xb18] ;  /* 0x0002c600ff067b82 */ /* 0x000e700000000a00 */
[----:B------:R-:W1:Y:S08]  /*3a30*/  LDC.64 R4, c[0x0][0xb28] ;  /* 0x0002ca00ff047b82 */ /* 0x000e700000000a00 */
[----:B--23--:R-:W1:Y:S02]  /*3a40*/  LDC R22, c[0x0][0x374] ;  /* 0x0000dd00ff167b82 */ /* 0x00ce640000000800 */
.L_x_76:
[----:B------:R-:W-:Y:S02]  /*3a50*/  LEA R0, R27, UR7, 0x3 ;  /* 0x000000071b007c11 */ /* 0x000fe4000f8e18ff */
[----:B------:R-:W-:Y:S02]  /*3a60*/  SHF.L.U32 R3, R25, 0x1f, RZ ;  /* 0x0000001f19037819 */ /* 0x000fe400000006ff */
[----:B------:R-:W-:Y:S02]  /*3a70*/  LEA R28, R27, UR7, 0x4 ;  /* 0x000000071b1c7c11 */ /* 0x000fe4000f8e20ff */
[----:B--2---:R-:W2:Y:S02]  /*3a80*/  SYNCS.PHASECHK.TRANS64.TRYWAIT P0, [R0+URZ+0x70], R3 ;  /* 0x00007003000075a7 */ /* 0x004ea400080011ff */
[----:B--2---:R-:W-:Y:S05]  /*3a90*/  @!P0 BRA `(.L_x_66) ;  /* 0x0000004800048947 */ /* 0x004fea0003800000 */
.L_x_152:
[----:B------:R-:W-:Y:S01]  /*3aa0*/  ISETP.GE.AND P0, PT, R26, 0x1, PT ;  /* 0x000000011a00780c */ /* 0x000fe20003f06270 */
[----:B------:R-:W3:Y:S01]  /*3ab0*/  LDS.128 R28, [R28+0x100] ;  /* 0x000100001c1c7984 */ /* 0x000ee20000000c00 */
[----:B--2---:R-:W-:Y:S01]  /*3ac0*/  VIADD R0, R0, 0x80 ;  /* 0x0000008000007836 */ /* 0x004fe20000000000 */
[----:B------:R-:W-:Y:S01]  /*3ad0*/  @!PT LDS RZ, [RZ] ;  /* 0x00000000fffff984 */ /* 0x000fe20000000800 */
[----:B------:R-:W-:Y:S01]  /*3ae0*/  @!PT LDS RZ, [RZ] ;  /* 0x00000000fffff984 */ /* 0x000fe20000000800 */
[----:B------:R-:W-:Y:S01]  /*3af0*/  @!PT LDS RZ, [RZ] ;  /* 0x00000000fffff984 */ /* 0x000fe20000000800 */
[----:B------:R-:W-:Y:S01]  /*3b00*/  @!PT LDS RZ, [RZ] ;  /* 0x00000000fffff984 */ /* 0x000fe20000000800 */
[----:B------:R2:W-:Y:S06]  /*3b10*/  MEMBAR.ALL.CTA ;  /* 0x0000000000007992 */ /* 0x0005ec0000008000 */
[----:B--2---:R-:W2:Y:S01]  /*3b20*/  FENCE.VIEW.ASYNC.S ;  /* 0x00000000000073c6 */ /* 0x004ea20000000000 */
[----:B------:R-:W-:Y:S04]  /*3b30*/  PRMT R0, RZ, 0x654, R0 ;  /* 0x00000654ff007816 */ /* 0x000fe80000000000 */
[----:B--2---:R2:W-:Y:S01]  /*3b40*/  SYNCS.ARRIVE.TRANS64.RED.A1T0 RZ, [R0+URZ], RZ ;  /* 0x000000ff00ff79a7 */ /* 0x0045e200081004ff */
[----:B---3--:R-:W-:Y:S11]  /*3b50*/  LOP3.LUT P3, RZ, R30, 0x1, RZ, 0xc0, !PT ;  /* 0x000000011eff7812 */ /* 0x008ff6000786c0ff */
[----:B------:R-:W-:Y:S02]  /*3b60*/  @!UPT UIADD3 URZ, UPT, UPT, URZ, URZ, URZ ;  /* 0x000000fffffff290 */ /* 0x000fe4000fffe0ff */
[----:B------:R-:W-:Y:S02]  /*3b70*/  @P3 MOV R13, R28 ;  /* 0x0000001c000d3202 */ /* 0x000fe40000000f00 */
[----:B------:R-:W-:Y:S01]  /*3b80*/  @P3 LOP3.LUT R8, R29, 0xffff, RZ, 0xc0, !PT ;  /* 0x0000ffff1d083812 */ /* 0x000fe200078ec0ff */
[----:B--2---:R-:W-:Y:S06]  /*3b90*/  @!P0 BRA `(.L_x_67) ;  /* 0x0000000000a48947 */ /* 0x004fec0003800000 */
[----:B-1---5:R-:W-:Y:S01]  /*3ba0*/  IMAD.HI.U32 R33, R22, R7, RZ ;  /* 0x0000000716217227 */ /* 0x022fe200078e00ff */
[----:B------:R-:W-:Y:S02]  /*3bb0*/  ISETP.NE.AND P0, PT, R6, 0x1, PT ;  /* 0x000000010600780c */ /* 0x000fe40003f05270 */
[----:B------:R-:W-:Y:S01]  /*3bc0*/  ISETP.NE.AND P2, PT, R26, 0x1, PT ;  /* 0x000000011a00780c */ /* 0x000fe20003f45270 */
[----:B----4-:R-:W-:Y:S01]  /*3bd0*/  IMAD.HI.U32 R34, R19, R16, RZ ;  /* 0x0000001013227227 */ /* 0x010fe200078e00ff */
[----:B------:R-:W-:Y:S02]  /*3be0*/  SHF.R.U32.HI R33, RZ, R18, R33 ;  /* 0x00000012ff217219 */ /* 0x000fe40000011621 */
[----:B------:R-:W-:Y:S01]  /*3bf0*/  ISETP.NE.AND P4, PT, R2, 0x1, PT ;  /* 0x000000010200780c */ /* 0x000fe20003f85270 */
[----:B------:R-:W-:Y:S01]  /*3c00*/  IMAD.HI.U32 R38, R13, R16, RZ ;  /* 0x000000100d267227 */ /* 0x000fe200078e00ff */
[----:B------:R-:W-:Y:S02]  /*3c10*/  SHF.R.U32.HI R34, RZ, R17, R34 ;  /* 0x00000011ff227219 */ /* 0x000fe40000011622 */
[----:B------:R-:W-:Y:S01]  /*3c20*/  SEL R3, R22, R33, !P0 ;  /* 0x0000002116037207 */ /* 0x000fe20004000000 */
[C---:B------:R-:W-:Y:S01]  /*3c30*/  IMAD.HI.U32 R33, R8.reuse, R7, RZ ;  /* 0x0000000708217227 */ /* 0x040fe200078e00ff */
[----:B------:R-:W-:Y:S02]  /*3c40*/  SEL R11, R19, R34, !P4 ;  /* 0x00000022130b7207 */ /* 0x000fe40006000000 */
[----:B------:R-:W-:Y:S01]  /*3c50*/  SHF.R.U32.HI R38, RZ, R17, R38 ;  /* 0x00000011ff267219 */ /* 0x000fe20000011626 */
[----:B------:R-:W-:Y:S01]  /*3c60*/  IMAD.HI.U32 R40, R3, R4, RZ ;  /* 0x0000000403287227 */ /* 0x000fe200078e00ff */
[----:B------:R-:W-:Y:S03]  /*3c70*/  SHF.R.U32.HI R33, RZ, R18, R33 ;  /* 0x00000012ff217219 */ /* 0x000fe60000011621 */
[----:B------:R-:W-:Y:S01]  /*3c80*/  IMAD.HI.U32 R34, R11, R4, RZ ;  /* 0x000000040b227227 */ /* 0x000fe200078e00ff */
[----:B------:R-:W-:Y:S02]  /*3c90*/  @P2 SHF.R.U32.HI R3, RZ, R5, R40 ;  /* 0x00000005ff032219 */ /* 0x000fe40000011628 */
[----:B------:R-:W-:Y:S02]  /*3ca0*/  SEL R9, R8, R33, !P0 ;  /* 0x0000002108097207 */ /* 0x000fe40004000000 */
[----:B------:R-:W-:Y:S01]  /*3cb0*/  @P2 SHF.R.U32.HI R11, RZ, R5, R34 ;  /* 0x00000005ff0b2219 */ /* 0x000fe20000011622 */
[C---:B------:R-:W-:Y:S01]  /*3cc0*/  IMAD R10, R26.reuse, R3, RZ ;  /* 0x000000031a0a7224 */ /* 0x040fe200078e02ff */
[----:B------:R-:W-:Y:S01]  /*3cd0*/  SEL R3, R13, R38, !P4 ;  /* 0x000000260d037207 */ /* 0x000fe20006000000 */
[C---:B------:R-:W-:Y:S03]  /*3ce0*/  IMAD.HI.U32 R14, R9.reuse, R4, RZ ;  /* 0x00000004090e7227 */ /* 0x040fe600078e00ff */
[----:B------:R-:W-:Y:S01]  /*3cf0*/  ISETP.GE.AND P0, PT, R9, R10, PT ;  /* 0x0000000a0900720c */ /* 0x000fe20003f06270 */
[C---:B------:R-:W-:Y:S01]  /*3d00*/  IMAD R12, R26.reuse, R11, RZ ;  /* 0x0000000b1a0c7224 */ /* 0x040fe200078e02ff */
[-C--:B------:R-:W-:Y:S04]  /*3d10*/  SHF.R.U32.HI R14, RZ, R5.reuse, R14 ;  /* 0x00000005ff0e7219 */ /* 0x080fe8000001160e */
[----:B------:R-:W-:Y:S02]  /*3d20*/  ISETP.GE.OR P0, PT, R3, R12, P0 ;  /* 0x0000000c0300720c */ /* 0x000fe40000706670 */
[----:B------:R-:W-:Y:S05]  /*3d30*/  SEL R15, R9, R14, !P2 ;  /* 0x0000000e090f7207 */ /* 0x000fea0005000000 */
[----:B------:R-:W-:Y:S04]  /*3d40*/  IMAD.MOV R14, RZ, RZ, -R15 ;  /* 0x000000ffff0e7224 */ /* 0x000fe800078e0a0f */
[----:B------:R-:W-:Y:S02]  /*3d50*/  IMAD R14, R26, R14, R9 ;  /* 0x0000000e1a0e7224 */ /* 0x000fe400078e0209 */
[C---:B------:R-:W-:Y:S05]  /*3d60*/  @!P0 IMAD.HI.U32 R10, R3.reuse, R4, RZ ;  /* 0x00000004030a8227 */ /* 0x040fea00078e00ff */
[----:B------:R-:W-:Y:S04]  /*3d70*/  @!P0 SHF.R.U32.HI R10, RZ, R5, R10 ;  /* 0x00000005ff0a8219 */ /* 0x000fe8000001160a */
[----:B------:R-:W-:Y:S01]  /*3d80*/  @!P0 SEL R0, R3, R10, !P2 ;  /* 0x0000000a03008207 */ /* 0x000fe20005000000 */
[----:B------:R-:W-:Y:S03]  /*3d90*/  IMAD.MOV R10, RZ, RZ, -R3 ;  /* 0x000000ffff0a7224 */ /* 0x000fe600078e0a03 */
[----:B------:R-:W-:Y:S01]  /*3da0*/  @!P0 IADD3 R15, PT, PT, R15, -R0, RZ ;  /* 0x800000000f0f8210 */ /* 0x000fe20007ffe0ff */
[----:B------:R-:W-:Y:S01]  /*3db0*/  @!P0 IMAD R0, R11, R14, R0 ;  /* 0x0000000e0b008224 */ /* 0x000fe200078e0200 */
[----:B------:R-:W-:Y:S01]  /*3dc0*/  IADD3 R11, PT, PT, -R9, RZ, RZ ;  /* 0x000000ff090b7210 */ /* 0x000fe20007ffe1ff */
[----:B------:R-:W-:Y:S02]  /*3dd0*/  IMAD R13, R2, R10, R13 ;  /* 0x0000000a020d7224 */ /* 0x000fe400078e020d */
[----:B------:R-:W-:Y:S02]  /*3de0*/  @!P0 IMAD R9, R15, R26, R3 ;  /* 0x0000001a0f098224 */ /* 0x000fe400078e0203 */
[----:B------:R-:W-:Y:S02]  /*3df0*/  @!P0 IMAD.MOV.U32 R3, RZ, RZ, R0 ;  /* 0x000000ffff038224 */ /* 0x000fe400078e0000 */
[----:B------:R-:W-:Y:S02]  /*3e00*/  IMAD R8, R6, R11, R8 ;  /* 0x0000000b06087224 */ /* 0x000fe400078e0208 */
[----:B------:R-:W-:Y:S02]  /*3e10*/  IMAD R13, R3, R2, R13 ;  /* 0x00000002030d7224 */ /* 0x000fe400078e020d */
[----:B------:R-:W-:Y:S02]  /*3e20*/  IMAD R8, R9, R6, R8 ;  /* 0x0000000609087224 */ /* 0x000fe400078e0208 */
.L_x_67:
[----:B------:R-:W-:Y:S05]  /*3e30*/  BRA.U UP1, `(.L_x_68) ;  /* 0x0000000101107547 */ /* 0x000fea000b800000 */
[----:B------:R-:W-:Y:S04]  /*3e40*/  MOV R0, UR6 ;  /* 0x0000000600007c02 */ /* 0x000fe80008000f00 */
[----:B------:R-:W-:Y:S04]  /*3e50*/  SHF.L.U32 R3, R0, 0x1f, RZ ;  /* 0x0000001f00037819 */ /* 0x000fe800000006ff */
[----:B------:R-:W2:Y:S02]  /*3e60*/  SYNCS.PHASECHK.TRANS64.TRYWAIT P0, [UR7+0x68], R3 ;  /* 0x00006803ff0075a7 */ /* 0x000ea40008001107 */
[----:B--2---:R-:W-:Y:S05]  /*3e70*/  @!P0 BRA `(.L_x_69) ;  /* 0x0000004400208947 */ /* 0x004fea0003800000 */
.L_x_68:
[----:B------:R-:W-:Y:S02]  /*3e80*/  R2UR UR35, R21 ;  /* 0x00000000152372ca */ /* 0x000fe400000e0000 */
[----:B------:R-:W-:Y:S02]  /*3e90*/  R2UR UR34, R20 ;  /* 0x00000000142272ca */ /* 0x000fe400000e0000 */
[----:B------:R-:W-:Y:S02]  /*3ea0*/  ISETP.NE.U32.AND P2, PT, RZ, UR4, PT ;  /* 0x00000004ff007c0c */ /* 0x000fe4000bf45070 */
[----:B------:R-:W-:Y:S02]  /*3eb0*/  SHF.L.U32 R12, R32, 0x1f, RZ ;  /* 0x0000001f200c7819 */ /* 0x000fe400000006ff */
[----:B------:R-:W-:Y:S05]  /*3ec0*/  ISETP.NE.AND.EX P2, PT, RZ, UR5, PT, P2 ;  /* 0x00000005ff007c0c */ /* 0x000fea000bf45320 */
[----:B------:R-:W-:Y:S02]  /*3ed0*/  USHF.L.U32 UR35, UR35, 0x6, URZ ;  /* 0x0000000623237899 */ /* 0x000fe400080006ff */
[----:B------:R-:W-:Y:S01]  /*3ee0*/  USHF.L.U32 UR34, UR34, 0x7, URZ ;  /* 0x0000000722227899 */ /* 0x000fe200080006ff */
[----:B------:R-:W-:Y:S11]  /*3ef0*/  BRA.U !UP3, `(.L_x_70) ;  /* 0x000000010b347547 */ /* 0x000ff6000b800000 */
[----:B------:R-:W-:Y:S01]  /*3f00*/  UPLOP3.LUT UP0, UPT, UPT, UPT, UP2, 0x80, 0x8 ;  /* 0x000000000008789c */ /* 0x000fe20003f0f020 */
[----:B--2---:R-:W-:Y:S02]  /*3f10*/  HFMA2 R0, -RZ, RZ, 0, 5.9604644775390625e-08 ;  /* 0x00000001ff007431 */ /* 0x004fe400000001ff */
[----:B------:R-:W-:Y:S03]  /*3f20*/  IMAD.MOV.U32 R59, RZ, RZ, 0x1 ;  /* 0x00000001ff3b7424 */ /* 0x000fe600078e00ff */
[----:B------:R-:W-:Y:S05]  /*3f30*/  PLOP3.LUT P0, PT, PT, PT, UP0, 0x80, 0x8 ;  /* 0x000000000008781c */ /* 0x000fea0003f0f008 */
[----:B------:R-:W2:Y:S01]  /*3f40*/  @UP0 LDCU.64 UR10, c[0x0][0x888] ;  /* 0x00011100ff0a07ac */ /* 0x000ea20008000a00 */
[----:B------:R-:W-:Y:S07]  /*3f50*/  @UP0 UIMAD UR8, UR36, UR4, URZ ;  /* 0x00000004240802a4 */ /* 0x000fee000f8e02ff */
[----:B------:R-:W-:Y:S01]  /*3f60*/  @!P0 PRMT R59, R0, 0x7610, R59 ;  /* 0x00007610003b8816 */ /* 0x000fe2000000003b */
[----:B--2---:R-:W-:Y:S03]  /*3f70*/  @UP0 UIMAD.WIDE UR10, UR8, 0x4, UR10 ;  /* 0x00000004080a08a5 */ /* 0x004fe6000f8e020a */
[----:B------:R-:W2:Y:S03]  /*3f80*/  @!UP0 LDCU UR8, c[0x0][0x880] ;  /* 0x00011000ff0887ac */ /* 0x000ea60008000800 */
[----:B------:R-:W-:Y:S01]  /*3f90*/  IMAD.U32 R10, RZ, RZ, UR10 ;  /* 0x0000000aff0a7e24 */ /* 0x000fe2000f8e00ff */
[----:B------:R-:W-:Y:S05]  /*3fa0*/  MOV R11, UR11 ;  /* 0x0000000b000b7c02 */ /* 0x000fea0008000f00 */
[----:B-----5:R3:W5:Y:S02]  /*3fb0*/  @P0 LDG.E R35, desc[UR46][R10.64] ;  /* 0x0000002e0a230981 */ /* 0x020764000c1e1900 */
[----:B--23--:R-:W-:Y:S07]  /*3fc0*/  @!P0 IMAD.U32 R35, RZ, RZ, UR8 ;  /* 0x00000008ff238e24 */ /* 0x00cfee000f8e00ff */
.L_x_70:
[----:B-----5:R-:W-:Y:S01]  /*3fd0*/  @!P2 FSETP.EQ.AND P0, PT, R35, RZ, PT ;  /* 0x000000ff2300a20b */ /* 0x020fe20003f02000 */
[----:B------:R-:W-:Y:S01]  /*3fe0*/  @!UPT UIADD3 URZ, UPT, UPT, URZ, URZ, URZ ;  /* 0x000000fffffff290 */ /* 0x000fe2000fffe0ff */
[----:B------:R-:W-:Y:S11]  /*3ff0*/  @!P2 BRA `(.L_x_71) ;  /* 0x000000000014a947 */ /* 0x000ff60003800000 */
[----:B------:R-:W-:Y:S02]  /*4000*/  LOP3.LUT P2, RZ, R59, 0xff, RZ, 0xc0, !PT ;  /* 0x000000ff3bff7812 */ /* 0x000fe4000784c0ff */
[----:B------:R-:W-:Y:S04]  /*4010*/  PLOP3.LUT P0, PT, PT, PT, UP0, 0x80, 0x8 ;  /* 0x000000000008781c */ /* 0x000fe80003f0f008 */
[----:B------:R-:W-:Y:S07]  /*4020*/  PLOP3.LUT P0, PT, P0, PT, PT, 0x8, 0x80 ;  /* 0x000000000080781c */ /* 0x000fee000070e170 */
[----:B------:R-:W-:Y:S11]  /*4030*/  @P2 FSETP.EQ.AND P0, PT, R35, RZ, PT ;  /* 0x000000ff2300220b */ /* 0x000ff60003f02000 */
[----:B------:R-:W-:Y:S02]  /*4040*/  @!UPT UIADD3 URZ, UPT, UPT, URZ, URZ, URZ ;  /* 0x000000fffffff290 */ /* 0x000fe4000fffe0ff */
.L_x_71:
[----:B------:R-:W3:Y:S01]  /*4050*/  SYNCS.PHASECHK.TRANS64.TRYWAIT P2, [UR7+0x40], R12 ;  /* 0x0000400cff0075a7 */ /* 0x000ee20008041107 */
[----:B------:R-:W-:Y:S04]  /*4060*/  ELECT P4, URZ, PT ;  /* 0x0000000000ff782f */ /* 0x000fe80003880000 */
[----:B------:R-:W-:Y:S11]  /*4070*/  PLOP3.LUT P4, PT, P0, P4, PT, 0xf2, 0x2f ;  /* 0x00000000002f781c */ /* 0x000ff60000789e72 */
[----:B------:R-:W-:Y:S02]  /*4080*/  @!UPT UIADD3 URZ, UPT, UPT, URZ, URZ, URZ ;  /* 0x000000fffffff290 */ /* 0x000fe4000fffe0ff */
[----:B-1----:R-:W-:Y:S05]  /*4090*/  @!P4 IADD3 R9, P0, PT, R36, 0x580, RZ ;  /* 0x000005802409c810 */ /* 0x002fea0007f1e0ff */
[----:B--2---:R-:W-:Y:S01]  /*40a0*/  @!P4 IMAD.X R0, RZ, RZ, R37, P0 ;  /* 0x000000ffff00c224 */ /* 0x004fe200000e0625 */
[----:B---3--:R-:W-:Y:S07]  /*40b0*/  @!P2 BRA `(.L_x_72) ;  /* 0x0000004000a8a947 */ /* 0x008fee0003800000 */
.L_x_155:
[----:B------:R-:W-:Y:S01]  /*40c0*/  @!P4 R2UR UR8, R0 ;  /* 0x000000000008c2ca */ /* 0x000fe200000e0000 */
[----:B------:R-:W-:Y:S01]  /*40d0*/  VOTEU.ALL UP1, P4 ;  /* 0x0000000000ff7886 */ /* 0x000fe20002020000 */
[----:B------:R-:W-:Y:S01]  /*40e0*/  @!P4 R2UR UR9, R9 ;  /* 0x000000000909c2ca */ /* 0x000fe200000e0000 */
[----:B------:R-:W-:Y:S01]  /*40f0*/  @!P4 IMAD.MOV.U32 R0, RZ, RZ, 0x1000 ;  /* 0x00001000ff00c424 */ /* 0x000fe200078e00ff */
[----:B------:R-:W-:Y:S01]  /*4100*/  UMOV UR10, 0x0 ;  /* 0x00000000000a7882 */ /* 0x000fe20000000000 */
[----:B------:R-:W-:Y:S01]  /*4110*/  UMOV UR11, 0x10000000 ;  /* 0x10000000000b7882 */ /* 0x000fe20000000000 */
[----:B------:R-:W-:Y:S01]  /*4120*/  @!UP1 UIADD3 UR32, UPT, UPT, UR7, 0x200, URZ ;  /* 0x0000020007209890 */ /* 0x000fe2000fffe0ff */
[----:B------:R-:W-:Y:S01]  /*4130*/  @!P4 IADD3 R9, P0, PT, R36, 0x580, RZ ;  /* 0x000005802409c810 */ /* 0x000fe20007f1e0ff */
[----:B------:R-:W-:Y:S05]  /*4140*/  VOTEU.ALL UP1, P4 ;  /* 0x0000000000ff7886 */ /* 0x000fea0002020000 */
[----:B------:R-:W-:Y:S01]  /*4150*/  IMAD.U32 R11, RZ, RZ, UR8 ;  /* 0x00000008ff0b7e24 */ /* 0x000fe2000f8e00ff */
[----:B------:R-:W-:Y:S01]  /*4160*/  UPRMT UR8, UR37, 0x654, UR33 ;  /* 0x0000065425087896 */ /* 0x000fe20008000021 */
[----:B------:R-:W-:Y:S03]  /*4170*/  IMAD.U32 R10, RZ, RZ, UR9 ;  /* 0x00000009ff0a7e24 */ /* 0x000fe6000f8e00ff */
[----:B------:R-:W-:Y:S02]  /*4180*/  @!P4 R2UR UR15, R11 ;  /* 0x000000000b0fc2ca */ /* 0x000fe400000e0000 */
[----:B------:R-:W-:Y:S11]  /*4190*/  @!P4 R2UR UR14, R10 ;  /* 0x000000000a0ec2ca */ /* 0x000ff600000e0000 */
[----:B------:R-:W-:Y:S02]  /*41a0*/  @!UPT UIADD3 URZ, UPT, UPT, URZ, URZ, URZ ;  /* 0x000000fffffff290 */ /* 0x000fe4000fffe0ff */
[----:B------:R2:W-:Y:S01]  /*41b0*/  @!UP1 UTMALDG.3D [UR32], [UR14], desc[UR10] ;  /* 0x00000a200e0095b4 */ /* 0x0005e20008011000 */
[----:B------:R3:W-:Y:S01]  /*41c0*/  @!P4 SYNCS.ARRIVE.TRANS64.RED.A0TR RZ, [UR7+0x20], R0 ;  /* 0x00002000ffffc9a7 */ /* 0x0007e20008300407 */
[----:B------:R-:W-:Y:S01]  /*41d0*/  SYNCS.ARRIVE.TRANS64.RED.A1T0 RZ, [UR8], RZ ;  /* 0x000000ffffff79a7 */ /* 0x000fe20008100408 */
[----:B---3--:R-:W-:Y:S01]  /*41e0*/  @!P4 IMAD.X R0, RZ, RZ, R37, P0 ;  /* 0x000000ffff00c224 */ /* 0x008fe200000e0625 */
[----:B------:R-:W3:Y:S02]  /*41f0*/  SYNCS.PHASECHK.TRANS64.TRYWAIT P2, [UR7+0x48], R12 ;  /* 0x0000480cff0075a7 */ /* 0x000ee40008041107 */
[----:B--23--:R-:W-:Y:S05]  /*4200*/  @!P2 BRA `(.L_x_73) ;  /* 0x00000040006ca947 */ /* 0x00cfea0003800000 */
.L_x_157:
        /* <DEDUP_REMOVED lines=8> */
[----:B------:R-:W-:Y:S01]  /*4290*/  @!UP1 UIADD3 UR24, UPT, UPT, UR7, 0x1200, URZ ;  /* 0x0000120007189890 */ /* 0x000fe2000fffe0ff */
[----:B------:R-:W-:Y:S01]  /*42a0*/  VOTEU.ALL UP1, P4 ;  /* 0x0000000000ff7886 */ /* 0x000fe20002020000 */
[----:B------:R-:W-:Y:S01]  /*42b0*/  UMOV UR27, UR35 ;  /* 0x00000023001b7c82 */ /* 0x000fe20008000000 */
[----:B------:R-:W-:Y:S02]  /*42c0*/  UMOV UR28, UR36 ;  /* 0x00000024001c7c82 */ /* 0x000fe40008000000 */
[----:B------:R-:W-:Y:S01]  /*42d0*/  IMAD.U32 R11, RZ, RZ, UR8 ;  /* 0x00000008ff0b7e24 */ /* 0x000fe2000f8e00ff */
[----:B------:R-:W-:Y:S01]  /*42e0*/  UPRMT UR8, UR37, 0x654, UR25 ;  /* 0x0000065425087896 */ /* 0x000fe20008000019 */
[----:B------:R-:W-:Y:S02]  /*42f0*/  IMAD.U32 R10, RZ, RZ, UR9 ;  /* 0x00000009ff0a7e24 */ /* 0x000fe4000f8e00ff */
[----:B------:R-:W-:Y:S01]  /*4300*/  @!P4 IMAD.X R20, RZ, RZ, R37, P0 ;  /* 0x000000ffff14c224 */ /* 0x000fe200000e0625 */
[----:B------:R-:W-:Y:S02]  /*4310*/  @!P4 R2UR UR15, R11 ;  /* 0x000000000b0fc2ca */ /* 0x000fe400000e0000 */
[----:B------:R-:W-:Y:S11]  /*4320*/  @!P4 R2UR UR14, R10 ;  /* 0x000000000a0ec2ca */ /* 0x000ff600000e0000 */
[----:B------:R-:W-:Y:S02]  /*4330*/  @!UPT UIADD3 URZ, UPT, UPT, URZ, URZ, URZ ;  /* 0x000000fffffff290 */ /* 0x000fe4000fffe0ff */
[----:B------:R2:W-:Y:S01]  /*4340*/  @!UP1 UTMALDG.3D [UR24], [UR14], desc[UR10] ;  /* 0x00000a180e0095b4 */ /* 0x0005e20008011000 */
[----:B------:R2:W-:Y:S01]  /*4350*/  @!P4 SYNCS.ARRIVE.TRANS64.RED.A0TR RZ, [UR7+0x28], R0 ;  /* 0x00002800ffffc9a7 */ /* 0x0005e20008300407 */
[----:B------:R-:W-:Y:S01]  /*4360*/  SYNCS.ARRIVE.TRANS64.RED.A1T0 RZ, [UR8], RZ ;  /* 0x000000ffffff79a7 */ /* 0x000fe20008100408 */
[----:B------:R-:W3:Y:S02]  /*4370*/  SYNCS.PHASECHK.TRANS64.TRYWAIT P2, [UR7+0x50], R12 ;  /* 0x0000500cff0075a7 */ /* 0x000ee40008041107 */
[----:B--23--:R-:W-:Y:S05]  /*4380*/  @!P2 BRA `(.L_x_74) ;  /* 0x000000400024a947 */ /* 0x00cfea0003800000 */
.L_x_159:
[----:B------:R-:W2:Y:S01]  /*4390*/  LDC.64 R14, c[0x0][0xb10] ;  /* 0x0002c400ff0e7b82 */ /* 0x000ea20000000a00 */
[----:B------:R-:W-:Y:S01]  /*43a0*/  @!P4 R2UR UR8, R20 ;  /* 0x000000001408c2ca */ /* 0x000fe200000e0000 */
[----:B------:R-:W-:Y:S01]  /*43b0*/  VOTEU.ALL UP1, P4 ;  /* 0x0000000000ff7886 */ /* 0x000fe20002020000 */
[----:B------:R-:W-:Y:S01]  /*43c0*/  @!P4 R2UR UR9, R21 ;  /* 0x000000001509c2ca */ /* 0x000fe200000e0000 */
[----:B------:R-:W-:Y:S01]  /*43d0*/  UMOV UR10, 0x0 ;  /* 0x00000000000a7882 */ /* 0x000fe20000000000 */
[----:B------:R-:W-:Y:S03]  /*43e0*/  UMOV UR11, 0x10000000 ;  /* 0x10000000000b7882 */ /* 0x000fe60000000000 */
[----:B------:R-:W3:Y:S01]  /*43f0*/  LDC.64 R10, c[0x0][0xb18] ;  /* 0x0002c600ff0a7b82 */ /* 0x000ee20000000a00 */
[----:B------:R-:W-:Y:S01]  /*4400*/  @!UP1 UIADD3 UR18, UPT, UPT, UR34, 0x40, URZ ;  /* 0x0000004022129890 */ /* 0x000fe2000fffe0ff */
[----:B------:R-:W-:Y:S01]  /*4410*/  @P3 SHF.R.U32.HI R24, RZ, 0x10, R29 ;  /* 0x00000010ff183819 */ /* 0x000fe2000001161d */
[----:B------:R-:W-:Y:S01]  /*4420*/  @!UP1 UIADD3 UR16, UPT, UPT, UR7, 0x2200, URZ ;  /* 0x0000220007109890 */ /* 0x000fe2000fffe0ff */
[----:B------:R-:W-:Y:S01]  /*4430*/  VIADD R27, R27, 0x1 ;  /* 0x000000011b1b7836 */ /* 0x000fe20000000000 */
[----:B------:R-:W-:Y:S03]  /*4440*/  VOTEU.ALL UP1, P4 ;  /* 0x0000000000ff7886 */ /* 0x000fe60002020000 */
[----:B------:R-:W5:Y:S01]  /*4450*/  @!P1 LDC R0, c[0x0][0xb20] ;  /* 0x0002c800ff009b82 */ /* 0x000f620000000800 */
[----:B------:R-:W-:Y:S01]  /*4460*/  UMOV UR19, UR35 ;  /* 0x0000002300137c82 */ /* 0x000fe20008000000 */
[----:B------:R-:W-:Y:S01]  /*4470*/  IMAD.U32 R21, RZ, RZ, UR8 ;  /* 0x00000008ff157e24 */ /* 0x000fe2000f8e00ff */
[----:B------:R-:W-:Y:S05]  /*4480*/  UMOV UR20, UR36 ;  /* 0x0000002400147c82 */ /* 0x000fea0008000000 */
[----:B-1----:R-:W1:Y:S01]  /*4490*/  @!P1 LDC R3, c[0x0][0xb0c] ;  /* 0x0002c300ff039b82 */ /* 0x002e620000000800 */
[----:B------:R-:W-:Y:S01]  /*44a0*/  IMAD.U32 R20, RZ, RZ, UR9 ;  /* 0x00000009ff147e24 */ /* 0x000fe2000f8e00ff */
[----:B------:R-:W-:Y:S01]  /*44b0*/  UPRMT UR8, UR37, 0x654, UR17 ;  /* 0x0000065425087896 */ /* 0x000fe20008000011 */
[----:B------:R-:W-:Y:S03]  /*44c0*/  @!P4 R2UR UR15, R21 ;  /* 0x00000000150fc2ca */ /* 0x000fe600000e0000 */
[----:B------:R-:W-:Y:S01]  /*44d0*/  @!P4 R2UR UR14, R20 ;  /* 0x00000000140ec2ca */ /* 0x000fe200000e0000 */
[----:B------:R-:W-:Y:S11]  /*44e0*/  @!P4 IMAD.MOV.U32 R20, RZ, RZ, 0x1000 ;  /* 0x00001000ff14c424 */ /* 0x000ff600078e00ff */
[----:B------:R-:W-:Y:S01]  /*44f0*/  @!UPT UIADD3 URZ, UPT, UPT, URZ, URZ, URZ ;  /* 0x000000fffffff290 */ /* 0x000fe2000fffe0ff */
[----:B------:R1:W-:Y:S01]  /*4500*/  @!UP1 UTMALDG.3D [UR16], [UR14], desc[UR10] ;  /* 0x00000a100e0095b4 */ /* 0x0003e20008011000 */
[----:B------:R1:W-:Y:S02]  /*4510*/  @!P4 SYNCS.ARRIVE.TRANS64.RED.A0TR RZ, [UR7+0x30], R20 ;  /* 0x00003014ffffc9a7 */ /* 0x0003e40008300407 */
[----:B-1----:R-:W-:Y:S01]  /*4520*/  @!P1 ISETP.NE.AND P2, PT, R3, 0x1, PT ;  /* 0x000000010300980c */ /* 0x002fe20003f45270 */
[C---:B--2---:R-:W-:Y:S01]  /*4530*/  @!P1 IMAD.HI.U32 R14, R13.reuse, R14, RZ ;  /* 0x0000000e0d0e9227 */ /* 0x044fe200078e00ff */
[----:B---3--:R-:W-:Y:S03]  /*4540*/  @!P1 ISETP.NE.AND P0, PT, R10, 0x1, PT ;  /* 0x000000010a00980c */ /* 0x008fe60003f05270 */
[C---:B------:R-:W-:Y:S01]  /*4550*/  @!P1 IMAD.HI.U32 R11, R8.reuse, R11, RZ ;  /* 0x0000000b080b9227 */ /* 0x040fe200078e00ff */
[----:B------:R-:W-:Y:S04]  /*4560*/  @!P1 SHF.R.U32.HI R14, RZ, R15, R14 ;  /* 0x0000000fff0e9219 */ /* 0x000fe8000001160e */
[----:B-----5:R-:W-:Y:S01]  /*4570*/  @!P1 SHF.R.U32.HI R9, RZ, R0, R11 ;  /* 0x00000000ff099219 */ /* 0x020fe2000001160b */
[----:B------:R-:W-:Y:S01]  /*4580*/  SYNCS.ARRIVE.TRANS64.RED.A1T0 RZ, [UR8], RZ ;  /* 0x000000ffffff79a7 */ /* 0x000fe20008100408 */
[----:B------:R-:W-:Y:S02]  /*4590*/  @!P1 SEL R14, R13, R14, !P2 ;  /* 0x0000000e0d0e9207 */ /* 0x000fe40005000000 */
[----:B------:R-:W-:Y:S01]  /*45a0*/  @!P1 SEL R9, R8, R9, !P0 ;  /* 0x0000000908099207 */ /* 0x000fe20004000000 */
[----:B------:R-:W1:Y:S04]  /*45b0*/  SYNCS.PHASECHK.TRANS64.TRYWAIT P5, [UR7+0x58], R12 ;  /* 0x0000580cff0075a7 */ /* 0x000e6800080a1107 */
[----:B------:R-:W-:Y:S02]  /*45c0*/  @!P1 IMAD.IADD R0, R9, 0x1, -R14 ;  /* 0x0000000109009824 */ /* 0x000fe400078e0a0e */
[----:B------:R-:W-:Y:S02]  /*45d0*/  @!P1 IMAD.IADD R9, R14, 0x1, -R9 ;  /* 0x000000010e099824 */ /* 0x000fe400078e0a09 */
[----:B------:R-:W-:Y:S02]  /*45e0*/  @!P1 IMAD R13, R0, R3, R13 ;  /* 0x00000003000d9224 */ /* 0x000fe400078e020d */
[----:B------:R-:W-:Y:S01]  /*45f0*/  @!P1 IMAD R8, R9, R10, R8 ;  /* 0x0000000a09089224 */ /* 0x000fe200078e0208 */
[----:B-1----:R-:W-:Y:S06]  /*4600*/  @!P5 BRA `(.L_x_75) ;  /* 0x0000003c009cd947 */ /* 0x002fec0003800000 */
.L_x_161:
[----:B-1----:R-:W-:Y:S01]  /*4610*/  @!P4 IADD3 R3, P0, PT, R36, 0x580, RZ ;  /* 0x000005802403c810 */ /* 0x002fe20007f1e0ff */
[----:B------:R-:W-:Y:S01]  /*4620*/  VOTEU.ALL UP1, P4 ;  /* 0x0000000000ff7886 */ /* 0x000fe20002020000 */
[----:B------:R-:W-:Y:S01]  /*4630*/  UMOV UR18, 0x0 ;  /* 0x0000000000127882 */ /* 0x000fe20000000000 */
[----:B------:R-:W-:Y:S01]  /*4640*/  UMOV UR19, 0x10000000 ;  /* 0x1000000000137882 */ /* 0x000fe20000000000 */
[----:B------:R-:W-:Y:S01]  /*4650*/  @!P4 R2UR UR9, R3 ;  /* 0x000000000309c2ca */ /* 0x000fe200000e0000 */
[----:B------:R-:W-:Y:S01]  /*4660*/  @!P4 IMAD.X R0, RZ, RZ, R37, P0 ;  /* 0x000000ffff00c224 */ /* 0x000fe200000e0625 */
[----:B------:R-:W-:Y:S01]  /*4670*/  @!UP1 UIADD3 UR10, UPT, UPT, UR34, 0x60, URZ ;  /* 0x00000060220a9890 */ /* 0x000fe2000fffe0ff */
[----:B------:R-:W-:Y:S01]  /*4680*/  ISETP.NE.AND P0, PT, R27, 0x2, PT ;  /* 0x000000021b00780c */ /* 0x000fe20003f05270 */
[----:B------:R-:W-:Y:S01]  /*4690*/  UMOV UR11, UR35 ;  /* 0x00000023000b7c82 */ /* 0x000fe20008000000 */
[----:B------:R-:W-:Y:S01]  /*46a0*/  UMOV UR12, UR36 ;  /* 0x00000024000c7c82 */ /* 0x000fe20008000000 */
[----:B------:R-:W-:Y:S01]  /*46b0*/  @!P4 R2UR UR8, R0 ;  /* 0x000000000008c2ca */ /* 0x000fe200000e0000 */
[----:B------:R-:W-:Y:S01]  /*46c0*/  IMAD.IADD R20, R8, 0x1, R58 ;  /* 0x0000000108147824 */ /* 0x000fe200078e023a */
[----:B------:R-:W-:Y:S01]  /*46d0*/  @P3 R2UR UR36, R24 ;  /* 0x00000000182432ca */ /* 0x000fe200000e0000 */
[----:B------:R-:W-:Y:S01]  /*46e0*/  IMAD.IADD R21, R13, 0x1, R60 ;  /* 0x000000010d157824 */ /* 0x000fe200078e023c */
[----:B------:R-:W-:Y:S02]  /*46f0*/  SEL R0, RZ, 0x1, P0 ;  /* 0x00000001ff007807 */ /* 0x000fe40000000000 */
[----:B------:R-:W-:Y:S01]  /*4700*/  LOP3.LUT R32, R32, 0x1, RZ, 0x3c, !PT ;  /* 0x0000000120207812 */ /* 0x000fe200078e3cff */
[----:B------:R-:W-:Y:S01]  /*4710*/  IMAD.U32 R10, RZ, RZ, UR9 ;  /* 0x00000009ff0a7e24 */ /* 0x000fe2000f8e00ff */
[----:B------:R-:W-:Y:S01]  /*4720*/  @!UP1 UIADD3 UR9, UPT, UPT, UR7, 0x38, URZ ;  /* 0x0000003807099890 */ /* 0x000fe2000fffe0ff */
[----:B------:R-:W-:Y:S02]  /*4730*/  LOP3.LUT R25, R25, R0, RZ, 0x3c, !PT ;  /* 0x0000000019197212 */ /* 0x000fe400078e3cff */
[----:B------:R-:W-:Y:S02]  /*4740*/  SEL R27, R27, RZ, P0 ;  /* 0x000000ff1b1b7207 */ /* 0x000fe40000000000 */
[----:B------:R-:W-:Y:S01]  /*4750*/  IMAD.U32 R11, RZ, RZ, UR8 ;  /* 0x00000008ff0b7e24 */ /* 0x000fe2000f8e00ff */
[----:B------:R-:W-:Y:S01]  /*4760*/  @!P4 R2UR UR14, R10 ;  /* 0x000000000a0ec2ca */ /* 0x000fe200000e0000 */
[----:B------:R-:W-:Y:S01]  /*4770*/  @!UP1 UIADD3 UR8, UPT, UPT, UR7, 0x3200, URZ ;  /* 0x0000320007089890 */ /* 0x000fe2000fffe0ff */
[----:B------:R-:W-:Y:S02]  /*4780*/  VOTEU.ALL UP1, P4 ;  /* 0x0000000000ff7886 */ /* 0x000fe40002020000 */
[----:B------:R-:W-:Y:S11]  /*4790*/  @!P4 R2UR UR15, R11 ;  /* 0x000000000b0fc2ca */ /* 0x000ff600000e0000 */
[----:B------:R-:W-:Y:S02]  /*47a0*/  @!UPT UIADD3 URZ, UPT, UPT, URZ, URZ, URZ ;  /* 0x000000fffffff290 */ /* 0x000fe4000fffe0ff */
[----:B------:R2:W-:Y:S01]  /*47b0*/  @!UP1 UTMALDG.3D [UR8], [UR14], desc[UR18] ;  /* 0x000012080e0095b4 */ /* 0x0005e20008011000 */
[----:B------:R2:W-:Y:S01]  /*47c0*/  @!P4 SYNCS.ARRIVE.TRANS64.RED.A0TR RZ, [UR7+0x38], R23 ;  /* 0x00003817ffffc9a7 */ /* 0x0005e20008300407 */
[----:B------:R-:W-:Y:S01]  /*47d0*/  UPLOP3.LUT UP1, UPT, UPT, UPT, UPT, 0x80, 0x8 ;  /* 0x000000000008789c */ /* 0x000fe20003f2f070 */
[----:B------:R-:W-:Y:S01]  /*47e0*/  SYNCS.ARRIVE.TRANS64.RED.A1T0 RZ, [UR13], RZ ;  /* 0x000000ffffff79a7 */ /* 0x000fe2000810040d */
[----:B------:R-:W-:Y:S09]  /*47f0*/  @P3 BRA `(.L_x_76) ;  /* 0xfffffff000943947 */ /* 0x000ff2000383ffff */
[----:B------:R-:W-:-:S04]  /*4800*/  SHF.L.U32 R3, R32, 0x1f, RZ ;  /* 0x0000001f20037819 */ /* 0x000fc800000006ff */
[----:B------:R-:W1:Y:S02]  /*4810*/  SYNCS.PHASECHK.TRANS64.TRYWAIT P0, [UR7+0x40], R3 ;  /* 0x00004003ff0075a7 */ /* 0x000e640008001107 */
[----:B-1----:R-:W-:Y:S05]  /*4820*/  @!P0 BRA `(.L_x_77) ;  /* 0x0000003c002c8947 */ /* 0x002fea0003800000 */
.L_x_163:
[----:B------:R-:W3:Y:S02]  /*4830*/  SYNCS.PHASECHK.TRANS64.TRYWAIT P0, [UR7+0x48], R3 ;  /* 0x00004803ff0075a7 */ /* 0x000ee40008001107 */
[----:B---3--:R-:W-:Y:S05]  /*4840*/  @!P0 BRA `(.L_x_78) ;  /* 0x0000003c003c8947 */ /* 0x008fea0003800000 */
.L_x_165:
[----:B------:R-:W3:Y:S02]  /*4850*/  SYNCS.PHASECHK.TRANS64.TRYWAIT P0, [UR7+0x50], R3 ;  /* 0x00005003ff0075a7 */ /* 0x000ee40008001107 */
[----:B---3--:R-:W-:Y:S05]  /*4860*/  @!P0 BRA `(.L_x_79) ;  /* 0x0000003c004c8947 */ /* 0x008fea0003800000 */
.L_x_167:
[----:B-1----:R-:W-:-:S07]  /*4870*/  MOV R0, UR7 ;  /* 0x0000000700007c02 */ /* 0x002fce0008000f00 */
.L_x_80:
[----:B-1----:R-:W-:-:S04]  /*4880*/  SHF.L.U32 R3, R32, 0x1f, RZ ;  /* 0x0000001f20037819 */ /* 0x002fc800000006ff */
[----:B------:R1:W3:Y:S03]  /*4890*/  SYNCS.PHASECHK.TRANS64.TRYWAIT P0, [R0+URZ+0x58], R3 ;  /* 0x00005803000075a7 */ /* 0x0002e600080011ff */
[----:B---3--:R-:W-:Y:S05]  /*48a0*/  @!P0 NANOSLEEP.SYNCS 0x989680 ;  /* 0x009896800000895d */ /* 0x008fea0003900000 */
[----:B------:R-:W3:Y:S02]  /*48b0*/  @!P0 SYNCS.PHASECHK.TRANS64 P0, [R0+URZ+0x58], R3 ;  /* 0x00005803000085a7 */ /* 0x000ee400080010ff */
[----:B--23--:R-:W-:Y:S05]  /*48c0*/  @P0 EXIT ;  /* 0x000000000000094d */ /* 0x00cfea0003800000 */
[----:B------:R-:W-:Y:S05]  /*48d0*/  BRA `(.L_x_80) ;  /* 0xfffffffc00e87947 */ /* 0x000fea000383ffff */
.L_x_65:
[----:B------:R-:W-:-:S06]  /*48e0*/  UISETP.GE.AND UP1, UPT, UR8, 0x4, UPT ;  /* 0x000000040800788c */ /* 0x000fcc000bf26270 */
[----:B------:R-:W-:-:S13]  /*48f0*/  PLOP3.LUT P0, PT, PT, PT, UP1, 0x80, 0x8 ;  /* 0x000000000008781c */ /* 0x000fda0003f0f018 */
[----:B------:R-:W-:Y:S05]  /*4900*/  @!P0 EXIT ;  /* 0x000000000000894d */ /* 0x000fea0003800000 */
[----:B------:R-:W-:Y:S01]  /*4910*/  BAR.SYNC.DEFER_BLOCKING 0x6, 0xa0 ;  /* 0x0182800000007b1d */ /* 0x000fe20000010000 */
[C---:B------:R-:W-:Y:S01]  /*4920*/  IMAD.SHL.U32 R7, R72.reuse, 0x20, RZ ;  /* 0x0000002048077824 */ /* 0x040fe200078e00ff */
[----:B------:R-:W-:Y:S01]  /*4930*/  SHF.R.U32.HI R0, RZ, 0x1, R72 ;  /* 0x00000001ff007819 */ /* 0x000fe20000011648 */
[C---:B------:R-:W-:Y:S01]  /*4940*/  IMAD.SHL.U32 R64, R72.reuse, 0x10, RZ ;  /* 0x0000001048407824 */ /* 0x040fe200078e00ff */
[C---:B------:R-:W-:Y:S01]  /*4950*/  LOP3.LUT P0, RZ, R72.reuse, 0x4, RZ, 0xc0, !PT ;  /* 0x0000000448ff7812 */ /* 0x040fe2000780c0ff */
[----:B------:R-:W-:Y:S01]  /*4960*/  IMAD.U32 R32, R72, 0x10000, RZ ;  /* 0x0001000048207824 */ /* 0x000fe200078e00ff */
[----:B------:R-:W-:Y:S02]  /*4970*/  UMOV UR48, 0x400 ;  /* 0x0000040000307882 */ /* 0x000fe40000000000 */
[----:B------:R-:W1:Y:S01]  /*4980*/  LDC R63, c[0x0][0x370] ;  /* 0x0000dc00ff3f7b82 */ /* 0x000e620000000800 */
[----:B------:R-:W-:Y:S01]  /*4990*/  ULEA UR48, UR37, UR48, 0x18 ;  /* 0x0000003025307291 */ /* 0x000fe2000f8ec0ff */
[----:B------:R-:W-:Y:S01]  /*49a0*/  LOP3.LUT R5, R7, 0xc0, RZ, 0xc0, !PT ;  /* 0x000000c007057812 */ /* 0x000fe200078ec0ff */
[----:B------:R-:W-:Y:S01]  /*49b0*/  IMAD.MOV.U32 R71, RZ, RZ, 0x20 ;  /* 0x00000020ff477424 */ /* 0x000fe200078e00ff */
[----:B------:R-:W-:Y:S01]  /*49c0*/  LOP3.LUT R64, R64, 0x600, RZ, 0xc0, !PT ;  /* 0x0000060040407812 */ /* 0x000fe200078ec0ff */
[----:B------:R-:W-:Y:S01]  /*49d0*/  UIADD3 UR4, UPT, UPT, UR48, 0x200, URZ ;  /* 0x0000020030047890 */ /* 0x000fe2000fffe0ff */
[----:B------:R-:W-:Y:S01]  /*49e0*/  LOP3.LUT R0, R5, 0x8, R0, 0xf8, !PT ;  /* 0x0000000805007812 */ /* 0x000fe200078ef800 */
[----:B------:R-:W-:Y:S01]  /*49f0*/  IMAD.SHL.U32 R5, R72, 0x4, RZ ;  /* 0x0000000448057824 */ /* 0x000fe200078e00ff */
[----:B------:R-:W2:Y:S01]  /*4a00*/  LDC R28, c[0x0][0xb0c] ;  /* 0x0002c300ff1c7b82 */ /* 0x000ea20000000800 */
[----:B------:R-:W-:Y:S01]  /*4a10*/  LOP3.LUT R64, R64, 0x20, R7, 0xf8, !PT ;  /* 0x0000002040407812 */ /* 0x000fe200078ef807 */
[----:B------:R-:W-:Y:S01]  /*4a20*/  IMAD.MOV.U32 R70, RZ, RZ, 0x1 ;  /* 0x00000001ff467424 */ /* 0x000fe200078e00ff */
[----:B------:R-:W-:Y:S01]  /*4a30*/  LOP3.LUT R32, R32, 0x600000, RZ, 0xc0, !PT ;  /* 0x0060000020207812 */ /* 0x000fe200078ec0ff */
[----:B------:R-:W-:Y:S01]  /*4a40*/  IMAD.MOV.U32 R30, RZ, RZ, RZ ;  /* 0x000000ffff1e7224 */ /* 0x000fe200078e00ff */
[----:B------:R-:W-:-:S02]  /*4a50*/  LOP3.LUT R5, R0, 0x18, R5, 0x78, !PT ;  /* 0x0000001800057812 */ /* 0x000fc400078e7805 */
[----:B------:R-:W-:Y:S02]  /*4a60*/  CS2R R68, SRZ ;  /* 0x0000000000447805 */ /* 0x000fe4000001ff00 */
[----:B------:R-:W-:Y:S01]  /*4a70*/  LOP3.LUT R64, R64, 0x100, R7, 0xf8, !PT ;  /* 0x0000010040407812 */ /* 0x000fe200078ef807 */
[----:B------:R-:W4:Y:S01]  /*4a80*/  LDC R61, c[0x0][0xb20] ;  /* 0x0002c800ff3d7b82 */ /* 0x000f220000000800 */
[----:B------:R-:W3:Y:S01]  /*4a90*/  LDS R3, [UR48+0x120] ;  /* 0x00012030ff037984 */ /* 0x000ee20008000800 */
[----:B------:R-:W-:Y:S01]  /*4aa0*/  LOP3.LUT R72, R72, 0x60, RZ, 0xc0, !PT ;  /* 0x0000006048487812 */ /* 0x000fe200078ec0ff */
[----:B------:R-:W-:Y:S01]  /*4ab0*/  IMAD.MOV.U32 R75, RZ, RZ, RZ ;  /* 0x000000ffff4b7224 */ /* 0x000fe200078e00ff */
[----:B------:R-:W-:Y:S01]  /*4ac0*/  LOP3.LUT R64, R64, R5, RZ, 0xfc, !PT ;  /* 0x0000000540407212 */ /* 0x000fe200078efcff */
[----:B------:R-:W-:Y:S01]  /*4ad0*/  IMAD.U32 R66, RZ, RZ, UR4 ;  /* 0x00000004ff427e24 */ /* 0x000fe2000f8e00ff */
[----:B------:R-:W-:Y:S01]  /*4ae0*/  SEL R71, R71, 0xffffffe0, !P0 ;  /* 0xffffffe047477807 */ /* 0x000fe20004000000 */
[----:B------:R-:W1:Y:S01]  /*4af0*/  LDCU.64 UR52, c[0x0][0x348] ;  /* 0x00006900ff3477ac */ /* 0x000e620008000a00 */
[----:B------:R-:W1:Y:S01]  /*4b00*/  LDC R27, c[0x0][0xb30] ;  /* 0x0002cc00ff1b7b82 */ /* 0x000e620000000800 */
[----:B------:R-:W1:Y:S01]  /*4b10*/  LDCU.64 UR38, c[0x0][0x888] ;  /* 0x00011100ff2677ac */ /* 0x000e620008000a00 */
[----:B------:R-:W1:Y:S06]  /*4b20*/  LDCU.64 UR44, c[0x0][0x890] ;  /* 0x00011200ff2c77ac */ /* 0x000e6c0008000a00 */
[----:B------:R-:W1:Y:S01]  /*4b30*/  LDC.64 R56, c[0x0][0xb10] ;  /* 0x0002c400ff387b82 */ /* 0x000e620000000a00 */
[----:B------:R-:W-:Y:S01]  /*4b40*/  UMOV UR49, URZ ;  /* 0x000000ff00317c82 */ /* 0x000fe20008000000 */
[----:B------:R-:W-:-:S06]  /*4b50*/  UMOV UR51, URZ ;  /* 0x000000ff00337c82 */ /* 0x000fcc0008000000 */
[----:B------:R-:W1:Y:S08]  /*4b60*/  LDC.64 R24, c[0x0][0xb18] ;  /* 0x0002c600ff187b82 */ /* 0x000e700000000a00 */
[----:B------:R-:W1:Y:S08]  /*4b70*/  LDC.64 R22, c[0x0][0xb28] ;  /* 0x0002ca00ff167b82 */ /* 0x000e700000000a00 */
[----:B------:R-:W1:Y:S01]  /*4b80*/  LDC.64 R54, c[0x0][0x8b0] ;  /* 0x00022c00ff367b82 */ /* 0x000e620000000a00 */
[----:B---3--:R-:W-:-:S07]  /*4b90*/  IMAD.IADD R32, R3, 0x1, R32 ;  /* 0x0000000103207824 */ /* 0x008fce00078e0220 */
[----:B------:R-:W3:Y:S08]  /*4ba0*/  LDC.64 R52, c[0x0][0x8a8] ;  /* 0x00022a00ff347b82 */ /* 0x000ef00000000a00 */
[----:B--2-4-:R-:W1:Y:S02]  /*4bb0*/  LDC R62, c[0x0][0x374] ;  /* 0x0000dd00ff3e7b82 */ /* 0x014e640000000800 */
.L_x_124:
[C---:B------:R-:W-:Y:S02]  /*4bc0*/  LEA R0, R75.reuse, UR48, 0x3 ;  /* 0x000000304b007c11 */ /* 0x040fe4000f8e18ff */
[----:B------:R-:W-:Y:S02]  /*4bd0*/  SHF.L.U32 R3, R68, 0x1f, RZ ;  /* 0x0000001f44037819 */ /* 0x000fe400000006ff */
[----:B------:R-:W-:Y:S02]  /*4be0*/  LEA R16, R75, UR48, 0x4 ;  /* 0x000000304b107c11 */ /* 0x000fe4000f8e20ff */
[----:B------:R-:W2:Y:S02]  /*4bf0*/  SYNCS.PHASECHK.TRANS64.TRYWAIT P0, [R0+URZ+0x70], R3 ;  /* 0x00007003000075a7 */ /* 0x000ea400080011ff */
[----:B-12---:R-:W-:Y:S05]  /*4c00*/  @!P0 BRA `(.L_x_81) ;  /* 0x00000038007c8947 */ /* 0x006fea0003800000 */
.L_x_168:
[----:B------:R-:W4:Y:S01]  /*4c10*/  LDC.64 R12, c[0x0][0xb10] ;  /* 0x0002c400ff0c7b82 */ /* 0x000f220000000a00 */
[----:B------:R-:W3:Y:S01]  /*4c20*/  LDS.128 R16, [R16+0x100] ;  /* 0x0001000010107984 */ /* 0x000ee20000000c00 */
[----:B-1----:R-:W-:Y:S01]  /*4c30*/  ISETP.NE.AND P1, PT, R27, 0x1, PT ;  /* 0x000000011b00780c */ /* 0x002fe20003f25270 */
[----:B--2---:R-:W-:Y:S01]  /*4c40*/  VIADD R0, R0, 0x80 ;  /* 0x0000008000007836 */ /* 0x004fe20000000000 */
[----:B------:R-:W-:Y:S04]  /*4c50*/  ISETP.GE.AND P0, PT, R26, 0x1, PT ;  /* 0x000000011a00780c */ /* 0x000fe80003f06270 */
[----:B------:R-:W1:Y:S01]  /*4c60*/  LDC.64 R10, c[0x0][0xb18] ;  /* 0x0002c600ff0a7b82 */ /* 0x000e620000000a00 */
[----:B------:R-:W-:Y:S01]  /*4c70*/  PRMT R0, RZ, 0x654, R0 ;  /* 0x00000654ff007816 */ /* 0x000fe20000000000 */
[----:B------:R-:W-:Y:S01]  /*4c80*/  @!PT LDS RZ, [RZ] ;  /* 0x00000000fffff984 */ /* 0x000fe20000000800 */
[----:B------:R-:W-:Y:S01]  /*4c90*/  @!PT LDS RZ, [RZ] ;  /* 0x00000000fffff984 */ /* 0x000fe20000000800 */
[----:B------:R-:W-:Y:S01]  /*4ca0*/  @!PT LDS RZ, [RZ] ;  /* 0x00000000fffff984 */ /* 0x000fe20000000800 */
[----:B------:R-:W-:Y:S01]  /*4cb0*/  @!PT LDS RZ, [RZ] ;  /* 0x00000000fffff984 */ /* 0x000fe20000000800 */
[----:B------:R2:W-:Y:S06]  /*4cc0*/  MEMBAR.ALL.CTA ;  /* 0x0000000000007992 */ /* 0x0005ec0000008000 */
[----:B--2---:R-:W2:Y:S01]  /*4cd0*/  FENCE.VIEW.ASYNC.S ;  /* 0x00000000000073c6 */ /* 0x004ea20000000000 */
[----:B------:R-:W1:Y:S08]  /*4ce0*/  @!P1 LDC R14, c[0x0][0xb20] ;  /* 0x0002c800ff0e9b82 */ /* 0x000e700000000800 */
[----:B------:R-:W1:Y:S01]  /*4cf0*/  @!P1 LDC R9, c[0x0][0xb0c] ;  /* 0x0002c300ff099b82 */ /* 0x000e620000000800 */
[----:B--2---:R2:W-:Y:S01]  /*4d00*/  SYNCS.ARRIVE.TRANS64.RED.A1T0 RZ, [R0+URZ], RZ ;  /* 0x000000ff00ff79a7 */ /* 0x0045e200081004ff */
[----:B---3--:R-:W-:Y:S04]  /*4d10*/  LOP3.LUT P4, RZ, R18, 0x1, RZ, 0xc0, !PT ;  /* 0x0000000112ff7812 */ /* 0x008fe8000788c0ff */
[----:B------:R-:W-:Y:S09]  /*4d20*/  P2R R73, PR, RZ, 0x10 ;  /* 0x00000010ff497803 */ /* 0x000ff20000000000 */
[----:B------:R-:W-:Y:S02]  /*4d30*/  @P4 MOV R31, R16 ;  /* 0x00000010001f4202 */ /* 0x000fe40000000f00 */
[----:B------:R-:W-:Y:S01]  /*4d40*/  @P4 LOP3.LUT R29, R17, 0xffff, RZ, 0xc0, !PT ;  /* 0x0000ffff111d4812 */ /* 0x000fe200078ec0ff */
[----:B--2-4-:R-:W-:Y:S06]  /*4d50*/  @!P0 BRA `(.L_x_82) ;  /* 0x0000000000a48947 */ /* 0x014fec0003800000 */
[----:B------:R-:W-:Y:S01]  /*4d60*/  IMAD.HI.U32 R36, R62, R25, RZ ;  /* 0x000000193e247227 */ /* 0x000fe200078e00ff */
[----:B------:R-:W-:Y:S02]  /*4d70*/  ISETP.NE.AND P0, PT, R24, 0x1, PT ;  /* 0x000000011800780c */ /* 0x000fe40003f05270 */
[----:B------:R-:W-:Y:S01]  /*4d80*/  ISETP.NE.AND P2, PT, R26, 0x1, PT ;  /* 0x000000011a00780c */ /* 0x000fe20003f45270 */
[-C--:B------:R-:W-:Y:S01]  /*4d90*/  IMAD.HI.U32 R34, R63, R56.reuse, RZ ;  /* 0x000000383f227227 */ /* 0x080fe200078e00ff */
[----:B------:R-:W-:Y:S02]  /*4da0*/  SHF.R.U32.HI R37, RZ, R61, R36 ;  /* 0x0000003dff257219 */ /* 0x000fe40000011624 */
[----:B------:R-:W-:Y:S01]  /*4db0*/  ISETP.NE.AND P3, PT, R28, 0x1, PT ;  /* 0x000000011c00780c */ /* 0x000fe20003f65270 */
[----:B------:R-:W-:Y:S01]  /*4dc0*/  IMAD.HI.U32 R40, R29, R25, RZ ;  /* 0x000000191d287227 */ /* 0x000fe200078e00ff */
[----:B------:R-:W-:Y:S02]  /*4dd0*/  SHF.R.U32.HI R34, RZ, R57, R34 ;  /* 0x00000039ff227219 */ /* 0x000fe40000011622 */
[----:B------:R-:W-:Y:S01]  /*4de0*/  SEL R3, R62, R37, !P0 ;  /* 0x000000253e037207 */ /* 0x000fe20004000000 */
[----:B------:R-:W-:Y:S01]  /*4df0*/  IMAD.HI.U32 R38, R31, R56, RZ ;  /* 0x000000381f267227 */ /* 0x000fe200078e00ff */
[----:B------:R-:W-:Y:S03]  /*4e00*/  SEL R7, R63, R34, !P3 ;  /* 0x000000223f077207 */ /* 0x000fe60005800000 */
[-C--:B------:R-:W-:Y:S01]  /*4e10*/  IMAD.HI.U32 R34, R3, R22.reuse, RZ ;  /* 0x0000001603227227 */ /* 0x080fe200078e00ff */
[----:B------:R-:W-:Y:S03]  /*4e20*/  SHF.R.U32.HI R38, RZ, R57, R38 ;  /* 0x00000039ff267219 */ /* 0x000fe60000011626 */
[----:B------:R-:W-:Y:S01]  /*4e30*/  IMAD.HI.U32 R36, R7, R22, RZ ;  /* 0x0000001607247227 */ /* 0x000fe200078e00ff */
[----:B------:R-:W-:Y:S02]  /*4e40*/  @P2 SHF.R.U32.HI R3, RZ, R23, R34 ;  /* 0x00000017ff032219 */ /* 0x000fe40000011622 */
[----:B------:R-:W-:Y:S02]  /*4e50*/  SHF.R.U32.HI R34, RZ, R61, R40 ;  /* 0x0000003dff227219 */ /* 0x000fe40000011628 */
[----:B------:R-:W-:Y:S01]  /*4e60*/  @P2 SHF.R.U32.HI R7, RZ, R23, R36 ;  /* 0x00000017ff072219 */ /* 0x000fe20000011624 */
[C---:B------:R-:W-:Y:S01]  /*4e70*/  IMAD R2, R26.reuse, R3, RZ ;  /* 0x000000031a027224 */ /* 0x040fe200078e02ff */
[----:B------:R-:W-:Y:S02]  /*4e80*/  SEL R5, R29, R34, !P0 ;  /* 0x000000221d057207 */ /* 0x000fe40004000000 */
[----:B------:R-:W-:Y:S01]  /*4e90*/  SEL R3, R31, R38, !P3 ;  /* 0x000000261f037207 */ /* 0x000fe20005800000 */
[----:B------:R-:W-:Y:S01]  /*4ea0*/  IMAD R4, R26, R7, RZ ;  /* 0x000000071a047224 */ /* 0x000fe200078e02ff */
[C---:B------:R-:W-:Y:S01]  /*4eb0*/  ISETP.GE.AND P0, PT, R5.reuse, R2, PT ;  /* 0x000000020500720c */ /* 0x040fe20003f06270 */
[----:B------:R-:W-:Y:S03]  /*4ec0*/  IMAD.HI.U32 R6, R5, R22, RZ ;  /* 0x0000001605067227 */ /* 0x000fe600078e00ff */
[----:B------:R-:W-:Y:S01]  /*4ed0*/  ISETP.GE.OR P0, PT, R3, R4, P0 ;  /* 0x000000040300720c */ /* 0x000fe20000706670 */
[----:B------:R-:W-:Y:S01]  /*4ee0*/  IMAD.MOV R4, RZ, RZ, -R3 ;  /* 0x000000ffff047224 */ /* 0x000fe200078e0a03 */
[-C--:B------:R-:W-:Y:S03]  /*4ef0*/  SHF.R.U32.HI R6, RZ, R23.reuse, R6 ;  /* 0x00000017ff067219 */ /* 0x080fe60000011606 */
[----:B------:R-:W-:Y:S01]  /*4f00*/  IMAD R31, R28, R4, R31 ;  /* 0x000000041c1f7224 */ /* 0x000fe200078e021f */
[----:B------:R-:W-:Y:S05]  /*4f10*/  SEL R15, R5, R6, !P2 ;  /* 0x00000006050f7207 */ /* 0x000fea0005000000 */
[----:B------:R-:W-:Y:S02]  /*4f20*/  IMAD.MOV R6, RZ, RZ, -R15 ;  /* 0x000000ffff067224 */ /* 0x000fe400078e0a0f */
[C---:B------:R-:W-:Y:S04]  /*4f30*/  @!P0 IMAD.HI.U32 R2, R3.reuse, R22, RZ ;  /* 0x0000001603028227 */ /* 0x040fe800078e00ff */
[----:B------:R-:W-:Y:S01]  /*4f40*/  IMAD R6, R26, R6, R5 ;  /* 0x000000061a067224 */ /* 0x000fe200078e0205 */
[----:B------:R-:W-:Y:S04]  /*4f50*/  @!P0 SHF.R.U32.HI R2, RZ, R23, R2 ;  /* 0x00000017ff028219 */ /* 0x000fe80000011602 */
[----:B------:R-:W-:Y:S02]  /*4f60*/  @!P0 SEL R0, R3, R2, !P2 ;  /* 0x0000000203008207 */ /* 0x000fe40005000000 */
[----:B------:R-:W-:Y:S02]  /*4f70*/  IADD3 R2, PT, PT, -R5, RZ, RZ ;  /* 0x000000ff05027210 */ /* 0x000fe40007ffe1ff */
[----:B------:R-:W-:Y:S01]  /*4f80*/  @!P0 IADD3 R8, PT, PT, R15, -R0, RZ ;  /* 0x800000000f088210 */ /* 0x000fe20007ffe0ff */
[----:B------:R-:W-:Y:S02]  /*4f90*/  @!P0 IMAD R0, R7, R6, R0 ;  /* 0x0000000607008224 */ /* 0x000fe400078e0200 */
[----:B------:R-:W-:Y:S02]  /*4fa0*/  IMAD R29, R24, R2, R29 ;  /* 0x00000002181d7224 */ /* 0x000fe400078e021d */
[----:B------:R-:W-:Y:S02]  /*4fb0*/  @!P0 IMAD R5, R8, R26, R3 ;  /* 0x0000001a08058224 */ /* 0x000fe400078e0203 */
[----:B------:R-:W-:Y:S04]  /*4fc0*/  @!P0 IMAD.MOV.U32 R3, RZ, RZ, R0 ;  /* 0x000000ffff038224 */ /* 0x000fe800078e0000 */
[----:B------:R-:W-:Y:S02]  /*4fd0*/  IMAD R31, R3, R28, R31 ;  /* 0x0000001c031f7224 */ /* 0x000fe400078e021f */
[----:B------:R-:W-:Y:S07]  /*4fe0*/  IMAD R29, R5, R24, R29 ;  /* 0x00000018051d7224 */ /* 0x000fee00078e021d */
.L_x_82:
[----:B-1----:R-:W-:Y:S01]  /*4ff0*/  @!P1 ISETP.NE.AND P0, PT, R10, 0x1, PT ;  /* 0x000000010a00980c */ /* 0x002fe20003f05270 */
[----:B------:R-:W-:Y:S01]  /*5000*/  @!P1 IMAD.HI.U32 R3, R29, R11, RZ ;  /* 0x0000000b1d039227 */ /* 0x000fe200078e00ff */
[----:B------:R-:W-:Y:S01]  /*5010*/  R2UR UR42, R21 ;  /* 0x00000000152a72ca */ /* 0x000fe200000e0000 */
[----:B------:R-:W-:Y:S01]  /*5020*/  BSSY.RECONVERGENT B6, `(.L_x_83) ;  /* 0x0000031000067945 */ /* 0x000fe20003800200 */
[----:B------:R-:W-:Y:S01]  /*5030*/  R2UR UR41, R20 ;  /* 0x00000000142972ca */ /* 0x000fe200000e0000 */
[----:B------:R-:W-:Y:S01]  /*5040*/  @!P1 IMAD.HI.U32 R0, R31, R12, RZ ;  /* 0x0000000c1f009227 */ /* 0x000fe200078e00ff */
[----:B------:R-:W-:Y:S02]  /*5050*/  @!P1 SHF.R.U32.HI R2, RZ, R14, R3 ;  /* 0x0000000eff029219 */ /* 0x000fe40000011603 */
[----:B------:R-:W-:Y:S01]  /*5060*/  @!P1 ISETP.NE.AND P2, PT, R9, 0x1, PT ;  /* 0x000000010900980c */ /* 0x000fe20003f45270 */
[----:B------:R-:W-:Y:S01]  /*5070*/  VIADD R75, R75, 0x1 ;  /* 0x000000014b4b7836 */ /* 0x000fe20000000000 */
[----:B------:R-:W-:Y:S02]  /*5080*/  @!P1 SEL R2, R29, R2, !P0 ;  /* 0x000000021d029207 */ /* 0x000fe40004000000 */
[----:B------:R-:W-:Y:S02]  /*5090*/  @!P1 SHF.R.U32.HI R0, RZ, R13, R0 ;  /* 0x0000000dff009219 */ /* 0x000fe40000011600 */
[----:B------:R-:W-:Y:S01]  /*50a0*/  LOP3.LUT P0, RZ, R66, 0x1b0, RZ, 0xc0, !PT ;  /* 0x000001b042ff7812 */ /* 0x000fe2000780c0ff */
[----:B------:R-:W-:Y:S01]  /*50b0*/  USHF.L.U32 UR42, UR42, 0x6, URZ ;  /* 0x000000062a2a7899 */ /* 0x000fe200080006ff */
[----:B------:R-:W-:Y:S01]  /*50c0*/  @!P1 SEL R3, R31, R0, !P2 ;  /* 0x000000001f039207 */ /* 0x000fe20005000000 */
[----:B------:R-:W-:Y:S01]  /*50d0*/  USHF.L.U32 UR41, UR41, 0x7, URZ ;  /* 0x0000000729297899 */ /* 0x000fe200080006ff */
[----:B------:R-:W-:Y:S03]  /*50e0*/  @P4 SHF.R.U32.HI R67, RZ, 0x10, R17 ;  /* 0x00000010ff434819 */ /* 0x000fe60000011611 */
[----:B------:R-:W-:Y:S02]  /*50f0*/  @!P1 IMAD.IADD R0, R2, 0x1, -R3 ;  /* 0x0000000102009824 */ /* 0x000fe400078e0a03 */
[----:B------:R-:W-:Y:S02]  /*5100*/  @!P1 IMAD.IADD R2, R3, 0x1, -R2 ;  /* 0x0000000103029824 */ /* 0x000fe400078e0a02 */
[----:B------:R-:W-:Y:S02]  /*5110*/  @!P1 IMAD R31, R0, R9, R31 ;  /* 0x00000009001f9224 */ /* 0x000fe400078e021f */
[----:B------:R-:W-:Y:S01]  /*5120*/  @!P1 IMAD R29, R2, R10, R29 ;  /* 0x0000000a021d9224 */ /* 0x000fe200078e021d */
[----:B------:R-:W-:Y:S06]  /*5130*/  @!P0 BRA `(.L_x_84) ;  /* 0x00000000007c8947 */ /* 0x000fec0003800000 */
[----:B------:R-:W1:Y:S01]  /*5140*/  LDCU.64 UR8, c[0x4][0x80] ;  /* 0x01001000ff0877ac */ /* 0x000e620008000a00 */
[----:B------:R-:W-:Y:S01]  /*5150*/  MOV R2, 0x0 ;  /* 0x0000000000027802 */ /* 0x000fe20000000f00 */
[----:B------:R-:W-:Y:S02]  /*5160*/  HFMA2 R12, -RZ, RZ, 0, 5.9604644775390625e-08 ;  /* 0x00000001ff0c7431 */ /* 0x000fe400000001ff */
[----:B------:R-:W-:Y:S01]  /*5170*/  IMAD.MOV.U32 R8, RZ, RZ, 0x70 ;  /* 0x00000070ff087424 */ /* 0x000fe200078e00ff */
[----:B------:R2:W3:Y:S01]  /*5180*/  LDC.64 R14, c[0x4][R2] ;  /* 0x01000000020e7b82 */ /* 0x0004e20000000a00 */
[----:B------:R-:W4:Y:S01]  /*5190*/  LDCU.64 UR6, c[0x4][0x88] ;  /* 0x01001100ff0677ac */ /* 0x000f220008000a00 */
[----:B------:R-:W-:Y:S01]  /*51a0*/  IMAD.MOV.U32 R13, RZ, RZ, RZ ;  /* 0x000000ffff0d7224 */ /* 0x000fe200078e00ff */
[----:B------:R-:W2:Y:S01]  /*51b0*/  LDCU.64 UR4, c[0x4][0x8] ;  /* 0x01000100ff0477ac */ /* 0x000ea20008000a00 */
[----:B-1----:R-:W-:Y:S01]  /*51c0*/  MOV R5, UR9 ;  /* 0x0000000900057c02 */ /* 0x002fe20008000f00 */
[----:B------:R-:W-:Y:S01]  /*51d0*/  IMAD.U32 R4, RZ, RZ, UR8 ;  /* 0x00000008ff047e24 */ /* 0x000fe2000f8e00ff */
[----:B----4-:R-:W-:Y:S01]  /*51e0*/  MOV R7, UR7 ;  /* 0x0000000700077c02 */ /* 0x010fe20008000f00 */
[----:B------:R-:W-:Y:S01]  /*51f0*/  IMAD.U32 R6, RZ, RZ, UR6 ;  /* 0x00000006ff067e24 */ /* 0x000fe2000f8e00ff */
[----:B--2---:R-:W-:Y:S01]  /*5200*/  MOV R11, UR5 ;  /* 0x00000005000b7c02 */ /* 0x004fe20008000f00 */
[----:B------:R-:W-:Y:S02]  /*5210*/  IMAD.U32 R10, RZ, RZ, UR4 ;  /* 0x00000004ff0a7e24 */ /* 0x000fe4000f8e00ff */
[----:B------:R-:W-:Y:S07]  /*5220*/  LEPC R20, `(.L_x_85) ;  /* 0x000000001014794e */ /* 0x000fee0000000000 */
[----:B---3-5:R-:W-:Y:S05]  /*5230*/  CALL.ABS.NOINC R14 ;  /* 0x000000000e007343 */ /* 0x028fea0003c00000 */
.L_x_85:
[----:B------:R-:W1:Y:S01]  /*5240*/  LDCU.64 UR8, c[0x4][0x80] ;  /* 0x01001000ff0877ac */ /* 0x000e620008000a00 */
[----:B------:R-:W2:Y:S01]  /*5250*/  LDC.64 R2, c[0x4][R2] ;  /* 0x0100000002027b82 */ /* 0x000ea20000000a00 */
[----:B------:R-:W-:Y:S02]  /*5260*/  HFMA2 R12, -RZ, RZ, 0, 5.9604644775390625e-08 ;  /* 0x00000001ff0c7431 */ /* 0x000fe400000001ff */
[----:B------:R-:W-:Y:S02]  /*5270*/  IMAD.MOV.U32 R8, RZ, RZ, 0x70 ;  /* 0x00000070ff087424 */ /* 0x000fe400078e00ff */
[----:B------:R-:W-:Y:S01]  /*5280*/  IMAD.MOV.U32 R13, RZ, RZ, RZ ;  /* 0x000000ffff0d7224 */ /* 0x000fe200078e00ff */
[----:B------:R-:W3:Y:S01]  /*5290*/  LDCU.64 UR6, c[0x4][0x88] ;  /* 0x01001100ff0677ac */ /* 0x000ee20008000a00 */
[----:B------:R-:W4:Y:S01]  /*52a0*/  LDCU.64 UR4, c[0x4][0x8] ;  /* 0x01000100ff0477ac */ /* 0x000f220008000a00 */
[----:B-1----:R-:W-:Y:S02]  /*52b0*/  MOV R4, UR8 ;  /* 0x0000000800047c02 */ /* 0x002fe40008000f00 */
[----:B------:R-:W-:Y:S02]  /*52c0*/  MOV R5, UR9 ;  /* 0x0000000900057c02 */ /* 0x000fe40008000f00 */
[----:B---3--:R-:W-:Y:S01]  /*52d0*/  MOV R7, UR7 ;  /* 0x0000000700077c02 */ /* 0x008fe20008000f00 */
[----:B------:R-:W-:Y:S01]  /*52e0*/  IMAD.U32 R6, RZ, RZ, UR6 ;  /* 0x00000006ff067e24 */ /* 0x000fe2000f8e00ff */
[----:B----4-:R-:W-:Y:S01]  /*52f0*/  MOV R11, UR5 ;  /* 0x00000005000b7c02 */ /* 0x010fe20008000f00 */
[----:B------:R-:W-:Y:S02]  /*5300*/  IMAD.U32 R10, RZ, RZ, UR4 ;  /* 0x00000004ff0a7e24 */ /* 0x000fe4000f8e00ff */
[----:B------:R-:W-:Y:S07]  /*5310*/  LEPC R20, `(.L_x_84) ;  /* 0x000000001014794e */ /* 0x000fee0000000000 */
[----:B--2---:R-:W-:Y:S05]  /*5320*/  CALL.ABS.NOINC R2 ;  /* 0x0000000002007343 */ /* 0x004fea0003c00000 */
.L_x_84:
[----:B------:R-:W-:Y:S05]  /*5330*/  BSYNC.RECONVERGENT B6 ;  /* 0x0000000000067941 */ /* 0x000fea0003800200 */
.L_x_83:
[----:B------:R-:W-:Y:S01]  /*5340*/  ISETP.NE.U32.AND P4, PT, R54, RZ, PT ;  /* 0x000000ff3600720c */ /* 0x000fe20003f85070 */
[----:B------:R-:W-:Y:S01]  /*5350*/  UISETP.NE.AND UP2, UPT, UR50, URZ, UPT ;  /* 0x000000ff3200728c */ /* 0x000fe2000bf45270 */
[----:B------:R-:W-:Y:S01]  /*5360*/  ISETP.NE.U32.AND P2, PT, RZ, UR38, PT ;  /* 0x00000026ff007c0c */ /* 0x000fe2000bf45070 */
[----:B------:R-:W-:Y:S01]  /*5370*/  UISETP.NE.U32.AND UP1, UPT, UR44, URZ, UPT ;  /* 0x000000ff2c00728c */ /* 0x000fe2000bf25070 */
[----:B------:R-:W-:Y:S01]  /*5380*/  ISETP.NE.AND.EX P4, PT, R55, RZ, PT, P4 ;  /* 0x000000ff3700720c */ /* 0x000fe20003f85340 */
[----:B------:R-:W-:Y:S01]  /*5390*/  UPLOP3.LUT UP0, UPT, UPT, UPT, UPT, 0x40, 0x4 ;  /* 0x000000000004789c */ /* 0x000fe20003f0e870 */
[----:B------:R-:W-:Y:S01]  /*53a0*/  ISETP.NE.AND.EX P2, PT, RZ, UR39, PT, P2 ;  /* 0x00000027ff007c0c */ /* 0x000fe2000bf45320 */
[----:B------:R-:W-:Y:S01]  /*53b0*/  UISETP.NE.AND.EX UP1, UPT, UR45, URZ, UPT, UP1 ;  /* 0x000000ff2d00728c */ /* 0x000fe2000bf25310 */
[----:B------:R-:W-:Y:S04]  /*53c0*/  PLOP3.LUT P1, PT, PT, PT, UP2, 0x80, 0x8 ;  /* 0x000000000008781c */ /* 0x000fe80003f2f028 */
[----:B------:R-:W-:Y:S06]  /*53d0*/  @UP2 UPLOP3.LUT UP0, UPT, UPT, UPT, UP1, 0x80, 0x8 ;  /* 0x000000000008289c */ /* 0x000fec0003f0f010 */
[----:B------:R-:W-:Y:S01]  /*53e0*/  PLOP3.LUT P0, PT, PT, PT, UP0, 0x80, 0x8 ;  /* 0x000000000008781c */ /* 0x000fe20003f0f008 */
[----:B------:R-:W-:Y:S01]  /*53f0*/  @!UPT UIADD3 URZ, UPT, UPT, URZ, URZ, URZ ;  /* 0x000000fffffff290 */ /* 0x000fe2000fffe0ff */
[----:B------:R-:W-:Y:S11]  /*5400*/  BRA.U !UP1, `(.L_x_86) ;  /* 0x0000000109387547 */ /* 0x000ff6000b800000 */
[----:B------:R-:W-:Y:S01]  /*5410*/  UISETP.NE.U32.AND UP0, UPT, UR38, URZ, UPT ;  /* 0x000000ff2600728c */ /* 0x000fe2000bf05070 */
[----:B------:R-:W-:Y:S02]  /*5420*/  HFMA2 R0, -RZ, RZ, 0, 5.9604644775390625e-08 ;  /* 0x00000001ff007431 */ /* 0x000fe400000001ff */
[----:B------:R-:W-:Y:S01]  /*5430*/  IMAD.MOV.U32 R59, RZ, RZ, 0x1 ;  /* 0x00000001ff3b7424 */ /* 0x000fe200078e00ff */
[----:B------:R-:W-:Y:S06]  /*5440*/  UISETP.NE.AND.EX UP0, UPT, UR39, URZ, UPT, UP0 ;  /* 0x000000ff2700728c */ /* 0x000fec000bf05300 */
[----:B------:R-:W-:Y:S05]  /*5450*/  PLOP3.LUT P3, PT, PT, PT, UP0, 0x80, 0x8 ;  /* 0x000000000008781c */ /* 0x000fea0003f6f008 */
[----:B------:R-:W1:Y:S01]  /*5460*/  @UP0 LDCU.64 UR6, c[0x0][0x888] ;  /* 0x00011100ff0607ac */ /* 0x000e620008000a00 */
[----:B------:R-:W-:Y:S07]  /*5470*/  @UP0 UIMAD UR4, UR36, UR44, URZ ;  /* 0x0000002c240402a4 */ /* 0x000fee000f8e02ff */
[----:B------:R-:W-:Y:S01]  /*5480*/  @!P3 PRMT R59, R0, 0x7610, R59 ;  /* 0x00007610003bb816 */ /* 0x000fe2000000003b */
[----:B-1----:R-:W-:Y:S03]  /*5490*/  @UP0 UIMAD.WIDE UR6, UR4, 0x4, UR6 ;  /* 0x00000004040608a5 */ /* 0x002fe6000f8e0206 */
[----:B------:R-:W1:Y:S03]  /*54a0*/  @!UP0 LDCU UR4, c[0x0][0x880] ;  /* 0x00011000ff0487ac */ /* 0x000e660008000800 */
[----:B------:R-:W-:Y:S01]  /*54b0*/  IMAD.U32 R2, RZ, RZ, UR6 ;  /* 0x00000006ff027e24 */ /* 0x000fe2000f8e00ff */
[----:B------:R-:W-:Y:S05]  /*54c0*/  MOV R3, UR7 ;  /* 0x0000000700037c02 */ /* 0x000fea0008000f00 */
[----:B-----5:R2:W5:Y:S02]  /*54d0*/  @P3 LDG.E R35, desc[UR46][R2.64] ;  /* 0x0000002e02233981 */ /* 0x020564000c1e1900 */
[----:B-12---:R-:W-:Y:S02]  /*54e0*/  @!P3 IMAD.U32 R35, RZ, RZ, UR4 ;  /* 0x00000004ff23be24 */ /* 0x006fe4000f8e00ff */
.L_x_86:
[----:B------:R-:W-:Y:S05]  /*54f0*/  @!P4 BRA `(.L_x_87) ;  /* 0x000000000020c947 */ /* 0x000fea0003800000 */
[----:B------:R-:W-:Y:S04]  /*5500*/  ISETP.NE.U32.AND P3, PT, R52, RZ, PT ;  /* 0x000000ff3400720c */ /* 0x000fe80003f65070 */
[----:B------:R-:W-:Y:S11]  /*5510*/  ISETP.NE.AND.EX P3, PT, R53, RZ, PT, P3 ;  /* 0x000000ff3500720c */ /* 0x000ff60003f65330 */
[----:B------:R-:W-:Y:S02]  /*5520*/  @!UPT UIADD3 URZ, UPT, UPT, URZ, URZ, URZ ;  /* 0x000000fffffff290 */ /* 0x000fe4000fffe0ff */
[----:B------:R-:W1:Y:S01]  /*5530*/  @P3 LDC.64 R2, c[0x0][0x8a8] ;  /* 0x00022a00ff023b82 */ /* 0x000e620000000a00 */
[----:B------:R-:W-:Y:S04]  /*5540*/  @P3 IMAD R0, R54, UR36, RZ ;  /* 0x0000002436003c24 */ /* 0x000fe8000f8e02ff */
[----:B-1----:R-:W-:Y:S05]  /*5550*/  @P3 IMAD.WIDE R2, R0, 0x4, R2 ;  /* 0x0000000400023825 */ /* 0x002fea00078e0202 */
[----:B-----5:R1:W5:Y:S02]  /*5560*/  @P3 LDG.E R33, desc[UR46][R2.64] ;  /* 0x0000002e02213981 */ /* 0x020364000c1e1900 */
[----:B-1----:R-:W2:Y:S02]  /*5570*/  @!P3 LDC R33, c[0x0][0x8a0] ;  /* 0x00022800ff21bb82 */ /* 0x002ea40000000800 */
.L_x_87:
[----:B-----5:R-:W-:Y:S01]  /*5580*/  FSETP.NEU.AND P3, PT, R35, RZ, PT ;  /* 0x000000ff2300720b */ /* 0x020fe20003f6d000 */
[----:B------:R-:W-:Y:S01]  /*5590*/  IMAD.SHL.U32 R80, R64, 0x2, RZ ;  /* 0x0000000240507824 */ /* 0x000fe200078e00ff */
[----:B------:R-:W-:Y:S01]  /*55a0*/  SEL R7, RZ, 0xffffffff, P2 ;  /* 0xffffffffff077807 */ /* 0x000fe20001000000 */
[----:B------:R-:W-:Y:S01]  /*55b0*/  BSSY B1, `(.L_x_88) ;  /* 0x0000036000017945 */ /* 0x000fe20003800000 */
[----:B------:R-:W-:Y:S01]  /*55c0*/  @P1 LOP3.LUT P2, RZ, R59, 0xff, RZ, 0xc0, !PT ;  /* 0x000000ff3bff1812 */ /* 0x000fe2000784c0ff */
[----:B------:R-:W-:Y:S01]  /*55d0*/  VIADD R78, R80, UR48 ;  /* 0x00000030504e7c36 */ /* 0x000fe20008000000 */
[----:B------:R-:W-:Y:S01]  /*55e0*/  @P1 SEL R2, RZ, 0xffffffff, P3 ;  /* 0xffffffffff021807 */ /* 0x000fe20001800000 */
[----:B------:R-:W-:Y:S01]  /*55f0*/  IMAD.MOV.U32 R81, RZ, RZ, 0x1 ;  /* 0x00000001ff517424 */ /* 0x000fe200078e00ff */
[----:B------:R-:W-:Y:S01]  /*5600*/  LOP3.LUT R70, R70, 0x1, RZ, 0x3c, !PT ;  /* 0x0000000146467812 */ /* 0x000fe200078e3cff */
[----:B------:R-:W-:Y:S01]  /*5610*/  IMAD.MOV.U32 R39, RZ, RZ, RZ ;  /* 0x000000ffff277224 */ /* 0x000fe200078e00ff */
[----:B------:R-:W-:Y:S02]  /*5620*/  @P0 SEL R2, R7, R2, !P2 ;  /* 0x0000000207020207 */ /* 0x000fe40005000000 */
[----:B------:R-:W-:Y:S02]  /*5630*/  CS2R R50, SRZ ;  /* 0x0000000000327805 */ /* 0x000fe4000001ff00 */
[----:B------:R-:W-:Y:S02]  /*5640*/  LEA R79, R30, UR48, 0x3 ;  /* 0x000000301e4f7c11 */ /* 0x000fe4000f8e18ff */
[----:B------:R-:W-:Y:S02]  /*5650*/  CS2R R48, SRZ ;  /* 0x0000000000307805 */ /* 0x000fe4000001ff00 */
[----:B------:R-:W-:Y:S02]  /*5660*/  @P1 LOP3.LUT R2, R2, 0x1, RZ, 0xc0, !PT ;  /* 0x0000000102021812 */ /* 0x000fe400078ec0ff */
[----:B------:R-:W-:Y:S02]  /*5670*/  CS2R R42, SRZ ;  /* 0x00000000002a7805 */ /* 0x000fe4000001ff00 */
[----:B------:R-:W-:Y:S02]  /*5680*/  SHF.L.U32 R0, R69, 0x1f, RZ ;  /* 0x0000001f45007819 */ /* 0x000fe400000006ff */
[----:B------:R-:W-:Y:S02]  /*5690*/  CS2R R40, SRZ ;  /* 0x0000000000287805 */ /* 0x000fe4000001ff00 */
[----:B------:R-:W-:Y:S01]  /*56a0*/  ISETP.NE.U32.OR P5, PT, R2, 0x1, !P1 ;  /* 0x000000010200780c */ /* 0x000fe20004fa5470 */
[----:B------:R-:W-:Y:S01]  /*56b0*/  IMAD.IADD R77, R71, 0x1, R78 ;  /* 0x00000001474d7824 */ /* 0x000fe200078e024e */
[----:B------:R-:W-:Y:S02]  /*56c0*/  PLOP3.LUT P2, PT, PT, PT, UP1, 0x80, 0x8 ;  /* 0x000000000008781c */ /* 0x000fe40003f4f018 */
[----:B------:R-:W-:Y:S02]  /*56d0*/  LEA.HI R5, R30, R30, RZ, 0x1 ;  /* 0x0000001e1e057211 */ /* 0x000fe400078f08ff */
[----:B------:R-:W-:Y:S02]  /*56e0*/  LOP3.LUT P4, R74, R59, 0xff, RZ, 0xc0, !PT ;  /* 0x000000ff3b4a7812 */ /* 0x000fe4000788c0ff */
[----:B------:R-:W-:Y:S01]  /*56f0*/  SEL R2, RZ, 0xffffffff, P3 ;  /* 0xffffffffff027807 */ /* 0x000fe20001800000 */
[C---:B------:R-:W-:Y:S01]  /*5700*/  IMAD.SHL.U32 R3, R5.reuse, 0x40, RZ ;  /* 0x0000004005037824 */ /* 0x040fe200078e00ff */
[----:B------:R-:W-:Y:S02]  /*5710*/  LOP3.LUT R5, R5, 0xffe, RZ, 0xc0, !PT ;  /* 0x00000ffe05057812 */ /* 0x000fe400078ec0ff */
[----:B------:R-:W-:Y:S02]  /*5720*/  P2R R76, PR, RZ, 0x20 ;  /* 0x00000020ff4c7803 */ /* 0x000fe40000000000 */
[----:B------:R-:W-:Y:S01]  /*5730*/  @P5 SHF.L.U32 R4, R70, 0x1f, RZ ;  /* 0x0000001f46045819 */ /* 0x000fe200000006ff */
[----:B------:R-:W-:Y:S01]  /*5740*/  IMAD.IADD R34, R30, 0x1, -R5 ;  /* 0x000000011e227824 */ /* 0x000fe200078e0a05 */
[----:B------:R-:W-:Y:S02]  /*5750*/  @P2 SEL R2, R7, R2, !P4 ;  /* 0x0000000207022207 */ /* 0x000fe40006000000 */
[----:B------:R-:W1:Y:S01]  /*5760*/  @P5 SYNCS.PHASECHK.TRANS64.TRYWAIT P1, [UR48+0x20], R4 ;  /* 0x00002004ff0055a7 */ /* 0x000e620008021130 */
[----:B------:R-:W-:Y:S02]  /*5770*/  LOP3.LUT R3, R3, 0xffffff80, RZ, 0xc0, !PT ;  /* 0xffffff8003037812 */ /* 0x000fe400078ec0ff */
[----:B------:R-:W-:Y:S03]  /*5780*/  LOP3.LUT R2, R2, 0x1, RZ, 0xc0, !PT ;  /* 0x0000000102027812 */ /* 0x000fe600078ec0ff */
[----:B------:R-:W-:Y:S01]  /*5790*/  IMAD.IADD R3, R32, 0x1, R3 ;  /* 0x0000000120037824 */ /* 0x000fe200078e0203 */
[----:B------:R-:W-:Y:S03]  /*57a0*/  ISETP.NE.U32.AND P2, PT, R2, 0x1, PT ;  /* 0x000000010200780c */ /* 0x000fe60003f45070 */
[----:B------:R-:W-:Y:S01]  /*57b0*/  IMAD R34, R34, 0x100000, R3 ;  /* 0x0010000022227824 */ /* 0x000fe200078e0203 */
[----:B------:R-:W-:Y:S01]  /*57c0*/  P2R R82, PR, RZ, 0x4 ;  /* 0x00000004ff527803 */ /* 0x000fe20000000000 */
[----:B------:R3:W4:Y:S01]  /*57d0*/  SYNCS.PHASECHK.TRANS64.TRYWAIT P0, [R79+URZ+0x90], R0 ;  /* 0x000090004f0075a7 */ /* 0x00072200080011ff */
[----:B-1----:R-:W-:Y:S01]  /*57e0*/  @P5 SEL R81, RZ, 0x1, !P1 ;  /* 0x00000001ff515807 */ /* 0x002fe20004800000 */
[----:B---3--:R-:W-:Y:S06]  /*57f0*/  @!P5 BRA `(.L_x_89) ;  /* 0x000000000044d947 */ /* 0x008fec0003800000 */
[----:B------:R-:W-:Y:S01]  /*5800*/  IMAD.MOV.U32 R50, RZ, RZ, RZ ;  /* 0x000000ffff327224 */ /* 0x000fe200078e00ff */
[----:B------:R-:W-:Y:S01]  /*5810*/  ISETP.NE.AND P1, PT, R81, RZ, PT ;  /* 0x000000ff5100720c */ /* 0x000fe20003f25270 */
[----:B------:R-:W-:Y:S01]  /*5820*/  BSSY B0, `(.L_x_90) ;  /* 0x0000008000007945 */ /* 0x000fe20003800000 */
[----:B------:R-:W-:Y:S02]  /*5830*/  CS2R R42, SRZ ;  /* 0x00000000002a7805 */ /* 0x000fe4000001ff00 */
[----:B------:R-:W-:Y:S02]  /*5840*/  CS2R R40, SRZ ;  /* 0x0000000000287805 */ /* 0x000fe4000001ff00 */
[----:B------:R-:W-:Y:S07]  /*5850*/  CS2R R48, SRZ ;  /* 0x0000000000307805 */ /* 0x000fee000001ff00 */
[----:B------:R-:W-:Y:S05]  /*5860*/  @P1 BRA `(.L_x_91) ;  /* 0x00000000000c1947 */ /* 0x000fea0003800000 */
[----:B------:R-:W-:Y:S04]  /*5870*/  SHF.L.U32 R3, R70, 0x1f, RZ ;  /* 0x0000001f46037819 */ /* 0x000fe800000006ff */
[----:B------:R-:W1:Y:S02]  /*5880*/  SYNCS.PHASECHK.TRANS64.TRYWAIT P1, [UR48+0x20], R3 ;  /* 0x00002003ff0075a7 */ /* 0x000e640008021130 */
[----:B-1----:R-:W-:Y:S05]  /*5890*/  @!P1 BRA `(.L_x_92) ;  /* 0x0000002c006c9947 */ /* 0x002fea0003800000 */
.L_x_91:
[----:B------:R-:W-:Y:S05]  /*58a0*/  BSYNC B0 ;  /* 0x0000000000007941 */ /* 0x000fea0003800000 */
.L_x_90:
[----:B------:R-:W-:Y:S01]  /*58b0*/  ISETP.NE.AND P1, PT, R82, RZ, PT ;  /* 0x000000ff5200720c */ /* 0x000fe20003f25270 */
[----:B------:R-:W-:Y:S11]  /*58c0*/  HFMA2 R39, -RZ, RZ, 0, 5.9604644775390625e-08 ;  /* 0x00000001ff277431 */ /* 0x000ff600000001ff */
[----:B------:R-:W-:Y:S01]  /*58d0*/  @!UPT UIADD3 URZ, UPT, UPT, URZ, URZ, URZ ;  /* 0x000000fffffff290 */ /* 0x000fe2000fffe0ff */
[----:B------:R-:W-:Y:S05]  /*58e0*/  @P1 WARPSYNC.ALL ;  /* 0x0000000000001948 */ /* 0x000fea0003800000 */
[----:B------:R3:W1:Y:S04]  /*58f0*/  @P1 LDSM.16.M88.4 R40, [R80+UR48+0x200] ;  /* 0x000200305028183b */ /* 0x0006680008000200 */
[----:B------:R3:W1:Y:S02]  /*5900*/  @P1 LDSM.16.M88.4 R48, [R77+0x200] ;  /* 0x000200004d30183b */ /* 0x0006640000000200 */
.L_x_89:
[----:B------:R-:W-:Y:S05]  /*5910*/  BSYNC B1 ;  /* 0x0000000000017941 */ /* 0x000fea0003800000 */
.L_x_88:
[----:B-1----:R-:W-:Y:S04]  /*5920*/  SHF.R.U32.HI R2, RZ, 0x15, R34 ;  /* 0x00000015ff027819 */ /* 0x002fe80000011622 */
[----:B------:R-:W-:Y:S01]  /*5930*/  LOP3.LUT P1, RZ, R2, 0x3, R65, 0x48, !PT ;  /* 0x0000000302ff7812 */ /* 0x000fe20007824841 */
[----:B------:R-:W-:Y:S01]  /*5940*/  @!UPT UIADD3 URZ, UPT, UPT, URZ, URZ, URZ ;  /* 0x000000fffffff290 */ /* 0x000fe2000fffe0ff */
[----:B----4-:R-:W-:Y:S11]  /*5950*/  @P0 BRA `(.L_x_93) ;  /* 0x0000000000080947 */ /* 0x010ff60003800000 */
[----:B------:R-:W1:Y:S02]  /*5960*/  SYNCS.PHASECHK.TRANS64.TRYWAIT P0, [R79+URZ+0x90], R0 ;  /* 0x000090004f0075a7 */ /* 0x000e6400080011ff */
[----:B-1----:R-:W-:Y:S05]  /*5970*/  @!P0 BRA `(.L_x_94) ;  /* 0x0000002c004c8947 */ /* 0x002fea0003800000 */
.L_x_93:
[----:B------:R-:W-:Y:S05]  /*5980*/  @!P1 BRA `(.L_x_95) ;  /* 0x0000000000409947 */ /* 0x000fea0003800000 */
[----:B------:R-:W4:Y:S01]  /*5990*/  LDCU.64 UR8, c[0x4][0x70] ;  /* 0x01000e00ff0877ac */ /* 0x000f220008000a00 */
[----:B------:R-:W-:Y:S01]  /*59a0*/  MOV R3, 0x0 ;  /* 0x0000000000037802 */ /* 0x000fe20000000f00 */
[----:B------:R-:W-:Y:S02]  /*59b0*/  HFMA2 R12, -RZ, RZ, 0, 5.9604644775390625e-08 ;  /* 0x00000001ff0c7431 */ /* 0x000fe400000001ff */
[----:B------:R-:W-:Y:S02]  /*59c0*/  IMAD.MOV.U32 R8, RZ, RZ, 0x192 ;  /* 0x00000192ff087424 */ /* 0x000fe400078e00ff */
[----:B------:R-:W-:Y:S01]  /*59d0*/  IMAD.MOV.U32 R13, RZ, RZ, RZ ;  /* 0x000000ffff0d7224 */ /* 0x000fe200078e00ff */
[----:B------:R-:W5:Y:S01]  /*59e0*/  LDCU.64 UR6, c[0x4][0x78] ;  /* 0x01000f00ff0677ac */ /* 0x000f620008000a00 */
[----:B------:R-:W1:Y:S01]  /*59f0*/  LDC.64 R2, c[0x4][R3] ;  /* 0x0100000003027b82 */ /* 0x000e620000000a00 */
[----:B------:R-:W2:Y:S01]  /*5a00*/  LDCU.64 UR4, c[0x4][0x10] ;  /* 0x01000200ff0477ac */ /* 0x000ea20008000a00 */
[----:B----4-:R-:W-:Y:S01]  /*5a10*/  MOV R5, UR9 ;  /* 0x0000000900057c02 */ /* 0x010fe20008000f00 */
[----:B------:R-:W-:Y:S01]  /*5a20*/  IMAD.U32 R4, RZ, RZ, UR8 ;  /* 0x00000008ff047e24 */ /* 0x000fe2000f8e00ff */
[----:B-----5:R-:W-:Y:S01]  /*5a30*/  MOV R7, UR7 ;  /* 0x0000000700077c02 */ /* 0x020fe20008000f00 */
[----:B------:R-:W-:Y:S01]  /*5a40*/  IMAD.U32 R6, RZ, RZ, UR6 ;  /* 0x00000006ff067e24 */ /* 0x000fe2000f8e00ff */
[----:B--2---:R-:W-:Y:S01]  /*5a50*/  MOV R11, UR5 ;  /* 0x00000005000b7c02 */ /* 0x004fe20008000f00 */
[----:B------:R-:W-:Y:S02]  /*5a60*/  IMAD.U32 R10, RZ, RZ, UR4 ;  /* 0x00000004ff0a7e24 */ /* 0x000fe4000f8e00ff */
[----:B------:R-:W-:Y:S07]  /*5a70*/  LEPC R20, `(.L_x_95) ;  /* 0x000000001014794e */ /* 0x000fee0000000000 */
[----:B-1-3--:R-:W-:Y:S05]  /*5a80*/  CALL.ABS.NOINC R2 ;  /* 0x0000000002007343 */ /* 0x00afea0003c00000 */
.L_x_95:
[----:B------:R-:W-:Y:S05]  /*5a90*/  WARPSYNC.ALL ;  /* 0x0000000000007948 */ /* 0x000fea0003800000 */
[----:B------:R-:W-:Y:S01]  /*5aa0*/  R2UR UR4, R34 ;  /* 0x00000000220472ca */ /* 0x000fe200000e0000 */
[--C-:B------:R-:W-:Y:S01]  /*5ab0*/  HADD2.F32 R20, -RZ, R40.reuse.H0_H0 ;  /* 0x20000028ff147230 */ /* 0x100fe20000004100 */
[----:B------:R-:W-:Y:S01]  /*5ac0*/  ISETP.NE.AND P0, PT, R72, RZ, PT ;  /* 0x000000ff4800720c */ /* 0x000fe20003f05270 */
[----:B------:R-:W-:Y:S01]  /*5ad0*/  HADD2.F32 R21, -RZ, R40.H1_H1 ;  /* 0x30000028ff157230 */ /* 0x000fe20000004100 */
[----:B------:R-:W-:Y:S01]  /*5ae0*/  BSSY.RECONVERGENT B0, `(.L_x_96) ;  /* 0x000004c000007945 */ /* 0x000fe20003800200 */
[----:B------:R-:W-:Y:S02]  /*5af0*/  HADD2.F32 R36, -RZ, R41.H1_H1 ;  /* 0x30000029ff247230 */ /* 0x000fe40000004100 */
[----:B------:R-:W-:Y:S02]  /*5b00*/  HADD2.F32 R37, -RZ, R43.H0_H0 ;  /* 0x2000002bff257230 */ /* 0x000fe40000004100 */
[----:B------:R-:W-:Y:S04]  /*5b10*/  HADD2.F32 R38, -RZ, R51.H1_H1 ;  /* 0x30000033ff267230 */ /* 0x000fe80000004100 */
[----:B------:R-:W1:Y:S02]  /*5b20*/  LDTM.16dp256bit.x4 R4, tmem[UR4] ;  /* 0x00000004000479ee */ /* 0x000e640008120000 */
[C---:B-12---:R-:W-:Y:S01]  /*5b30*/  FMUL R0, R33.reuse, R4 ;  /* 0x0000000421007220 */ /* 0x046fe20000400000 */
[C---:B------:R-:W-:Y:S01]  /*5b40*/  FMUL R2, R33.reuse, R5 ;  /* 0x0000000521027220 */ /* 0x040fe20000400000 */
[C---:B------:R-:W-:Y:S01]  /*5b50*/  FMUL R3, R33.reuse, R6 ;  /* 0x0000000621037220 */ /* 0x040fe20000400000 */
[----:B------:R-:W-:Y:S01]  /*5b60*/  FMUL R7, R33, R7 ;  /* 0x0000000721077220 */ /* 0x000fe20000400000 */
[C---:B------:R-:W-:Y:S01]  /*5b70*/  FFMA R0, R35.reuse, R20, R0 ;  /* 0x0000001423007223 */ /* 0x040fe20000000000 */
[----:B------:R-:W-:Y:S02]  /*5b80*/  HADD2.F32 R20, -RZ, R41.H0_H0 ;  /* 0x20000029ff147230 */ /* 0x000fe40000004100 */
[----:B------:R-:W-:Y:S01]  /*5b90*/  FFMA R2, R35, R21, R2 ;  /* 0x0000001523027223 */ /* 0x000fe20000000002 */
[--C-:B------:R-:W-:Y:S02]  /*5ba0*/  HADD2.F32 R21, -RZ, R42.reuse.H0_H0 ;  /* 0x2000002aff157230 */ /* 0x100fe40000004100 */
[C---:B------:R-:W-:Y:S01]  /*5bb0*/  FMUL R4, R33.reuse, R8 ;  /* 0x0000000821047220 */ /* 0x040fe20000400000 */
[----:B------:R-:W-:Y:S01]  /*5bc0*/  FMUL R5, R33, R9 ;  /* 0x0000000921057220 */ /* 0x000fe20000400000 */
[C---:B------:R-:W-:Y:S01]  /*5bd0*/  FFMA R3, R35.reuse, R20, R3 ;  /* 0x0000001423037223 */ /* 0x040fe20000000003 */
[----:B------:R-:W-:Y:S01]  /*5be0*/  HADD2.F32 R20, -RZ, R42.H1_H1 ;  /* 0x3000002aff147230 */ /* 0x000fe20000004100 */
[----:B------:R-:W-:Y:S01]  /*5bf0*/  F2FP.F16.F32.PACK_AB R44, R2, R0 ;  /* 0x00000000022c723e */ /* 0x000fe200000000ff */
[C---:B------:R-:W-:Y:S01]  /*5c00*/  FFMA R7, R35.reuse, R36, R7 ;  /* 0x0000002423077223 */ /* 0x040fe20000000007 */
[----:B------:R-:W-:Y:S01]  /*5c10*/  FFMA R4, R35, R21, R4 ;  /* 0x0000001523047223 */ /* 0x000fe20000000004 */
[----:B------:R-:W-:Y:S01]  /*5c20*/  FMUL R6, R33, R10 ;  /* 0x0000000a21067220 */ /* 0x000fe20000400000 */
[----:B------:R-:W-:Y:S02]  /*5c30*/  HADD2.F32 R36, -RZ, R43.H1_H1 ;  /* 0x3000002bff247230 */ /* 0x000fe40000004100 */
[----:B------:R-:W-:Y:S01]  /*5c40*/  FFMA R5, R35, R20, R5 ;  /* 0x0000001423057223 */ /* 0x000fe20000000005 */
[----:B------:R-:W-:Y:S01]  /*5c50*/  FMUL R11, R33, R11 ;  /* 0x0000000b210b7220 */ /* 0x000fe20000400000 */
[----:B------:R-:W-:Y:S01]  /*5c60*/  FFMA R6, R35, R37, R6 ;  /* 0x0000002523067223 */ /* 0x000fe20000000006 */
[--C-:B------:R-:W-:Y:S02]  /*5c70*/  HADD2.F32 R20, -RZ, R48.reuse.H0_H0 ;  /* 0x20000030ff147230 */ /* 0x100fe40000004100 */
[----:B------:R-:W-:Y:S01]  /*5c80*/  FMUL R8, R33, R12 ;  /* 0x0000000c21087220 */ /* 0x000fe20000400000 */
[----:B------:R-:W-:Y:S01]  /*5c90*/  FFMA R11, R35, R36, R11 ;  /* 0x00000024230b7223 */ /* 0x000fe2000000000b */
[----:B------:R-:W-:Y:S02]  /*5ca0*/  HADD2.F32 R36, -RZ, R48.H1_H1 ;  /* 0x30000030ff247230 */ /* 0x000fe40000004100 */
[C---:B------:R-:W-:Y:S01]  /*5cb0*/  FMUL R9, R33.reuse, R13 ;  /* 0x0000000d21097220 */ /* 0x040fe20000400000 */
[--C-:B------:R-:W-:Y:S02]  /*5cc0*/  HADD2.F32 R21, -RZ, R49.reuse.H0_H0 ;  /* 0x20000031ff157230 */ /* 0x100fe40000004100 */
[----:B------:R-:W-:Y:S01]  /*5cd0*/  FMUL R10, R33, R14 ;  /* 0x0000000e210a7220 */ /* 0x000fe20000400000 */
[C---:B------:R-:W-:Y:S01]  /*5ce0*/  FFMA R8, R35.reuse, R20, R8 ;  /* 0x0000001423087223 */ /* 0x040fe20000000008 */
[C---:B------:R-:W-:Y:S01]  /*5cf0*/  FFMA R9, R35.reuse, R36, R9 ;  /* 0x0000002423097223 */ /* 0x040fe20000000009 */
[----:B------:R-:W-:Y:S02]  /*5d00*/  HADD2.F32 R20, -RZ, R49.H1_H1 ;  /* 0x30000031ff147230 */ /* 0x000fe40000004100 */
[----:B------:R-:W-:Y:S01]  /*5d10*/  FFMA R10, R35, R21, R10 ;  /* 0x00000015230a7223 */ /* 0x000fe2000000000a */
[C---:B------:R-:W-:Y:S01]  /*5d20*/  FMUL R15, R33.reuse, R15 ;  /* 0x0000000f210f7220 */ /* 0x040fe20000400000 */
[--C-:B------:R-:W-:Y:S02]  /*5d30*/  HADD2.F32 R21, -RZ, R50.reuse.H0_H0 ;  /* 0x20000032ff157230 */ /* 0x100fe40000004100 */
[C---:B------:R-:W-:Y:S01]  /*5d40*/  FMUL R12, R33.reuse, R16 ;  /* 0x00000010210c7220 */ /* 0x040fe20000400000 */
[----:B------:R-:W-:Y:S02]  /*5d50*/  HADD2.F32 R36, -RZ, R50.H1_H1 ;  /* 0x30000032ff247230 */ /* 0x000fe40000004100 */
[C---:B------:R-:W-:Y:S01]  /*5d60*/  FMUL R13, R33.reuse, R17 ;  /* 0x00000011210d7220 */ /* 0x040fe20000400000 */
[----:B------:R-:W-:Y:S02]  /*5d70*/  HADD2.F32 R37, -RZ, R51.H0_H0 ;  /* 0x20000033ff257230 */ /* 0x000fe40000004100 */
[----:B------:R-:W-:Y:S01]  /*5d80*/  FMUL R14, R33, R18 ;  /* 0x00000012210e7220 */ /* 0x000fe20000400000 */
[----:B------:R-:W-:Y:S01]  /*5d90*/  FFMA R15, R35, R20, R15 ;  /* 0x00000014230f7223 */ /* 0x000fe2000000000f */
[----:B------:R-:W-:Y:S01]  /*5da0*/  FMUL R19, R33, R19 ;  /* 0x0000001321137220 */ /* 0x000fe20000400000 */
[C---:B------:R-:W-:Y:S01]  /*5db0*/  FFMA R12, R35.reuse, R21, R12 ;  /* 0x00000015230c7223 */ /* 0x040fe2000000000c */
[C---:B------:R-:W-:Y:S01]  /*5dc0*/  FFMA R13, R35.reuse, R36, R13 ;  /* 0x00000024230d7223 */ /* 0x040fe2000000000d */
[C---:B------:R-:W-:Y:S01]  /*5dd0*/  FFMA R14, R35.reuse, R37, R14 ;  /* 0x00000025230e7223 */ /* 0x040fe2000000000e */
[----:B------:R-:W-:Y:S01]  /*5de0*/  FFMA R19, R35, R38, R19 ;  /* 0x0000002623137223 */ /* 0x000fe20000000013 */
[----:B------:R-:W-:Y:S02]  /*5df0*/  F2FP.F16.F32.PACK_AB R45, R7, R3 ;  /* 0x00000003072d723e */ /* 0x000fe400000000ff */
[----:B------:R-:W-:Y:S02]  /*5e00*/  F2FP.F16.F32.PACK_AB R46, R5, R4 ;  /* 0x00000004052e723e */ /* 0x000fe400000000ff */
[----:B------:R-:W-:Y:S02]  /*5e10*/  F2FP.F16.F32.PACK_AB R47, R11, R6 ;  /* 0x000000060b2f723e */ /* 0x000fe400000000ff */
[----:B------:R-:W-:Y:S02]  /*5e20*/  F2FP.F16.F32.PACK_AB R84, R9, R8 ;  /* 0x000000080954723e */ /* 0x000fe400000000ff */
[----:B------:R-:W-:Y:S01]  /*5e30*/  F2FP.F16.F32.PACK_AB R85, R15, R10 ;  /* 0x0000000a0f55723e */ /* 0x000fe200000000ff */
[----:B------:R1:W-:Y:S01]  /*5e40*/  STSM.16.M88.4 [R78+0x200], R44 ;  /* 0x0002002c4e007844 */ /* 0x0003e20000000200 */
[----:B------:R-:W-:Y:S02]  /*5e50*/  F2FP.F16.F32.PACK_AB R86, R13, R12 ;  /* 0x0000000c0d56723e */ /* 0x000fe400000000ff */
[----:B------:R-:W-:Y:S05]  /*5e60*/  F2FP.F16.F32.PACK_AB R87, R19, R14 ;  /* 0x0000000e1357723e */ /* 0x000fea00000000ff */
[----:B------:R1:W-:Y:S01]  /*5e70*/  STSM.16.M88.4 [R77+0x200], R84 ;  /* 0x000200544d007844 */ /* 0x0003e20000000200 */
[----:B------:R-:W-:Y:S01]  /*5e80*/  @!PT LDS RZ, [RZ] ;  /* 0x00000000fffff984 */ /* 0x000fe20000000800 */
[----:B------:R-:W-:Y:S01]  /*5e90*/  @!PT LDS RZ, [RZ] ;  /* 0x00000000fffff984 */ /* 0x000fe20000000800 */
[----:B------:R-:W-:Y:S01]  /*5ea0*/  @!PT LDS RZ, [RZ] ;  /* 0x00000000fffff984 */ /* 0x000fe20000000800 */
[----:B------:R-:W-:Y:S01]  /*5eb0*/  @!PT LDS RZ, [RZ] ;  /* 0x00000000fffff984 */ /* 0x000fe20000000800 */
[----:B------:R2:W-:Y:S07]  /*5ec0*/  MEMBAR.ALL.CTA ;  /* 0x0000000000007992 */ /* 0x0005ee0000008000 */
[----:B--2---:R-:W2:Y:S02]  /*5ed0*/  FENCE.VIEW.ASYNC.S ;  /* 0x00000000000073c6 */ /* 0x004ea40000000000 */
[----:B--2---:R-:W-:Y:S06]  /*5ee0*/  BAR.SYNC.DEFER_BLOCKING 0x1, 0x80 ;  /* 0x0042000000007b1d */ /* 0x004fec0000010000 */
[----:B------:R-:W-:Y:S05]  /*5ef0*/  @P0 BRA `(.L_x_97) ;  /* 0x0000000000280947 */ /* 0x000fea0003800000 */
[----:B------:R-:W-:Y:S02]  /*5f00*/  UIADD3 UR4, UPT, UPT, UR48, 0x200, URZ ;  /* 0x0000020030047890 */ /* 0x000fe4000fffe0ff */
[----:B------:R-:W-:Y:S01]  /*5f10*/  UIADD3 UR6, UP0, UPT, UR52, 0x680, URZ ;  /* 0x0000068034067890 */ /* 0x000fe2000ff1e0ff */
[----:B------:R-:W-:Y:S03]  /*5f20*/  UMOV UR43, UR36 ;  /* 0x00000024002b7c82 */ /* 0x000fe60008000000 */
[----:B------:R-:W-:Y:S01]  /*5f30*/  MOV R66, UR4 ;  /* 0x0000000400427c02 */ /* 0x000fe20008000f00 */
[----:B------:R-:W-:Y:S03]  /*5f40*/  UIADD3.X UR7, UPT, UPT, URZ, UR53, URZ, UP0, !UPT ;  /* 0x00000035ff077290 */ /* 0x000fe600087fe4ff */
[----:B------:R-:W-:Y:S11]  /*5f50*/  R2UR UR40, R66 ;  /* 0x00000000422872ca */ /* 0x000ff600000e0000 */
[----:B------:R-:W-:Y:S02]  /*5f60*/  @!UPT UIADD3 URZ, UPT, UPT, URZ, URZ, URZ ;  /* 0x000000fffffff290 */ /* 0x000fe4000fffe0ff */
[----:B------:R2:W-:Y:S01]  /*5f70*/  UTMASTG.3D [UR40], [UR6] ;  /* 0x00000028060073b5 */ /* 0x0005e20008010000 */
[----:B------:R0:W-:Y:S01]  /*5f80*/  UTMACMDFLUSH ;  /* 0x00000000000079b7 */ /* 0x0001e20000000000 */
[----:B--2---:R-:W-:Y:S04]  /*5f90*/  DEPBAR.LE SB0, 0x1 ;  /* 0x000080400000791a */ /* 0x004fe80000000000 */
.L_x_97:
[----:B------:R-:W-:Y:S05]  /*5fa0*/  BSYNC.RECONVERGENT B0 ;  /* 0x0000000000007941 */ /* 0x000fea0003800200 */
.L_x_96:
[----:B------:R-:W-:Y:S01]  /*5fb0*/  BAR.SYNC.DEFER_BLOCKING 0x1, 0x80 ;  /* 0x0042000000007b1d */ /* 0x000fe20000010000 */
[----:B------:R-:W-:Y:S01]  /*5fc0*/  ISETP.NE.AND P1, PT, R76, RZ, PT ;  /* 0x000000ff4c00720c */ /* 0x000fe20003f25270 */
[----:B------:R-:W-:Y:S01]  /*5fd0*/  UISETP.NE.AND UP0, UPT, UR49, URZ, UPT ;  /* 0x000000ff3100728c */ /* 0x000fe2000bf05270 */
[----:B------:R-:W-:Y:S11]  /*5fe0*/  LEA R3, R39, UR48, 0x3 ;  /* 0x0000003027037c11 */ /* 0x000ff6000f8e18ff */
[----:B------:R-:W-:Y:S01]  /*5ff0*/  @P1 SHF.L.U32 R2, R70, 0x1f, RZ ;  /* 0x0000001f46021819 */ /* 0x000fe200000006ff */
[----:B------:R-:W-:Y:S06]  /*6000*/  BRA.U !UP0, `(.L_x_98) ;  /* 0x0000000108247547 */ /* 0x000fec000b800000 */
[----:B------:R-:W-:Y:S01]  /*6010*/  IMAD.U32 R5, RZ, RZ, UR51 ;  /* 0x00000033ff057e24 */ /* 0x000fe2000f8e00ff */
[----:B------:R-:W-:Y:S01]  /*6020*/  MOV R0, UR37 ;  /* 0x0000002500007c02 */ /* 0x000fe20008000f00 */
[----:B------:R-:W-:Y:S03]  /*6030*/  UIADD3 UR51, UPT, UPT, UR51, 0x1, URZ ;  /* 0x0000000133337890 */ /* 0x000fe6000fffe0ff */
[----:B------:R-:W-:Y:S01]  /*6040*/  @P1 LEA R5, R5, UR48, 0x3 ;  /* 0x0000003005051c11 */ /* 0x000fe2000f8e18ff */
[----:B------:R-:W-:Y:S04]  /*6050*/  UISETP.NE.AND UP0, UPT, UR51, 0x4, UPT ;  /* 0x000000043300788c */ /* 0x000fe8000bf05270 */
[----:B------:R-:W-:Y:S01]  /*6060*/  @P1 VIADD R5, R5, 0x40 ;  /* 0x0000004005051836 */ /* 0x000fe20000000000 */
[----:B------:R-:W-:Y:S04]  /*6070*/  USEL UR51, UR51, URZ, UP0 ;  /* 0x000000ff33337287 */ /* 0x000fe80008000000 */
[----:B------:R-:W-:Y:S04]  /*6080*/  @P1 PRMT R0, R0, 0x654, R5 ;  /* 0x0000065400001816 */ /* 0x000fe80000000005 */
[----:B------:R2:W-:Y:S04]  /*6090*/  @P1 SYNCS.ARRIVE.TRANS64.RED.A1T0 RZ, [R0+URZ], RZ ;  /* 0x000000ff00ff19a7 */ /* 0x0005e800081004ff */
.L_x_98:
[----:B------:R-:W4:Y:S01]  /*60a0*/  @P1 SYNCS.PHASECHK.TRANS64.TRYWAIT P0, [R3+URZ+0x20], R2 ;  /* 0x00002002030015a7 */ /* 0x000f2200080011ff */
[----:B------:R-:W-:Y:S01]  /*60b0*/  BSSY B1, `(.L_x_99) ;  /* 0x0000013000017945 */ /* 0x000fe20003800000 */
[----:B----4-:R-:W-:Y:S03]  /*60c0*/  @P1 SEL R81, RZ, 0x1, !P0 ;  /* 0x00000001ff511807 */ /* 0x010fe60004000000 */
[----:B------:R-:W-:Y:S05]  /*60d0*/  @!P1 BRA `(.L_x_100) ;  /* 0x0000000000409947 */ /* 0x000fea0003800000 */
[----:B------:R-:W-:Y:S01]  /*60e0*/  ISETP.NE.AND P1, PT, R82, RZ, PT ;  /* 0x000000ff5200720c */ /* 0x000fe20003f25270 */
[----:B------:R-:W-:Y:S01]  /*60f0*/  BSSY B0, `(.L_x_101) ;  /* 0x0000009000007945 */ /* 0x000fe20003800000 */
[----:B------:R-:W-:Y:S11]  /*6100*/  ISETP.NE.AND P0, PT, R81, RZ, PT ;  /* 0x000000ff5100720c */ /* 0x000ff60003f05270 */
[----:B------:R-:W-:Y:S05]  /*6110*/  @P1 IMAD R4, R39, 0x1000, R80 ;  /* 0x0000100027041824 */ /* 0x000fea00078e0250 */
[----:B------:R-:W-:Y:S05]  /*6120*/  @P1 IADD3 R2, PT, PT, R4, UR48, RZ ;  /* 0x0000003004021c10 */ /* 0x000fea000fffe0ff */
[----:B------:R-:W-:Y:S01]  /*6130*/  @P1 IMAD.IADD R2, R71, 0x1, R2 ;  /* 0x0000000147021824 */ /* 0x000fe200078e0202 */
[----:B------:R-:W-:Y:S06]  /*6140*/  @P0 BRA `(.L_x_102) ;  /* 0x00000000000c0947 */ /* 0x000fec0003800000 */
[----:B--2---:R-:W-:Y:S04]  /*6150*/  SHF.L.U32 R0, R70, 0x1f, RZ ;  /* 0x0000001f46007819 */ /* 0x004fe800000006ff */
[----:B------:R-:W2:Y:S02]  /*6160*/  SYNCS.PHASECHK.TRANS64.TRYWAIT P0, [R3+URZ+0x20], R0 ;  /* 0x00002000030075a7 */ /* 0x000ea400080011ff */
[----:B--2---:R-:W-:Y:S05]  /*6170*/  @!P0 BRA `(.L_x_103) ;  /* 0x0000002400608947 */ /* 0x004fea0003800000 */
.L_x_102:
[----:B------:R-:W-:Y:S05]  /*6180*/  BSYNC B0 ;  /* 0x0000000000007941 */ /* 0x000fea0003800000 */
.L_x_101:
[----:B------:R-:W-:Y:S02]  /*6190*/  ISETP.NE.AND P0, PT, R82, RZ, PT ;  /* 0x000000ff5200720c */ /* 0x000fe40003f05270 */
[----:B------:R-:W-:Y:S11]  /*61a0*/  IADD3 R39, PT, PT, R39, 0x1, RZ ;  /* 0x0000000127277810 */ /* 0x000ff60007ffe0ff */
[----:B------:R-:W-:Y:S05]  /*61b0*/  @P0 WARPSYNC.ALL ;  /* 0x0000000000000948 */ /* 0x000fea0003800000 */
[----:B------:R4:W1:Y:S04]  /*61c0*/  @P0 LDSM.16.M88.4 R40, [R4+UR48+0x200] ;  /* 0x000200300428083b */ /* 0x0008680008000200 */
[----:B------:R4:W1:Y:S02]  /*61d0*/  @P0 LDSM.16.M88.4 R48, [R2+0x200] ;  /* 0x000200000230083b */ /* 0x0008640000000200 */
.L_x_100:
[----:B------:R-:W-:Y:S05]  /*61e0*/  BSYNC B1 ;  /* 0x0000000000017941 */ /* 0x000fea0003800000 */
.L_x_99:
[----:B--2---:R-:W-:Y:S05]  /*61f0*/  VIADD R0, R34, 0x20 ;  /* 0x0000002022007836 */ /* 0x004fea0000000000 */
[----:B------:R-:W-:Y:S04]  /*6200*/  SHF.R.U32.HI R0, RZ, 0x15, R0 ;  /* 0x00000015ff007819 */ /* 0x000fe80000011600 */
[----:B------:R-:W-:Y:S11]  /*6210*/  LOP3.LUT P0, RZ, R0, 0x3, R65, 0x48, !PT ;  /* 0x0000000300ff7812 */ /* 0x000ff60007804841 */
[----:B------:R-:W-:Y:S02]  /*6220*/  @!UPT UIADD3 URZ, UPT, UPT, URZ, URZ, URZ ;  /* 0x000000fffffff290 */ /* 0x000fe4000fffe0ff */
[----:B------:R-:W-:Y:S05]  /*6230*/  @!P0 BRA `(.L_x_104) ;  /* 0x0000000000408947 */ /* 0x000fea0003800000 */
[----:B------:R-:W2:Y:S01]  /*6240*/  LDCU.64 UR8, c[0x4][0x70] ;  /* 0x01000e00ff0877ac */ /* 0x000ea20008000a00 */
[----:B------:R-:W-:Y:S01]  /*6250*/  MOV R3, 0x0 ;  /* 0x0000000000037802 */ /* 0x000fe20000000f00 */
[----:B------:R-:W-:Y:S02]  /*6260*/  HFMA2 R12, -RZ, RZ, 0, 5.9604644775390625e-08 ;  /* 0x00000001ff0c7431 */ /* 0x000fe400000001ff */
[----:B------:R-:W-:Y:S02]  /*6270*/  IMAD.MOV.U32 R8, RZ, RZ, 0x192 ;  /* 0x00000192ff087424 */ /* 0x000fe400078e00ff */
[----:B------:R-:W-:Y:S01]  /*6280*/  IMAD.MOV.U32 R13, RZ, RZ, RZ ;  /* 0x000000ffff0d7224 */ /* 0x000fe200078e00ff */
[----:B------:R-:W5:Y:S01]  /*6290*/  LDCU.64 UR6, c[0x4][0x78] ;  /* 0x01000f00ff0677ac */ /* 0x000f620008000a00 */
[----:B----4-:R-:W4:Y:S01]  /*62a0*/  LDC.64 R2, c[0x4][R3] ;  /* 0x0100000003027b82 */ /* 0x010f220000000a00 */
[----:B------:R-:W3:Y:S01]  /*62b0*/  LDCU.64 UR4, c[0x4][0x10] ;  /* 0x01000200ff0477ac */ /* 0x000ee20008000a00 */
[----:B--2---:R-:W-:Y:S01]  /*62c0*/  MOV R5, UR9 ;  /* 0x0000000900057c02 */ /* 0x004fe20008000f00 */
[----:B------:R-:W-:Y:S01]  /*62d0*/  IMAD.U32 R4, RZ, RZ, UR8 ;  /* 0x00000008ff047e24 */ /* 0x000fe2000f8e00ff */
[----:B-----5:R-:W-:Y:S01]  /*62e0*/  MOV R7, UR7 ;  /* 0x0000000700077c02 */ /* 0x020fe20008000f00 */
[----:B------:R-:W-:Y:S01]  /*62f0*/  IMAD.U32 R6, RZ, RZ, UR6 ;  /* 0x00000006ff067e24 */ /* 0x000fe2000f8e00ff */
[----:B---3--:R-:W-:Y:S01]  /*6300*/  MOV R11, UR5 ;  /* 0x00000005000b7c02 */ /* 0x008fe20008000f00 */
[----:B------:R-:W-:Y:S02]  /*6310*/  IMAD.U32 R10, RZ, RZ, UR4 ;  /* 0x00000004ff0a7e24 */ /* 0x000fe4000f8e00ff */
[----:B------:R-:W-:Y:S07]  /*6320*/  LEPC R20, `(.L_x_104) ;  /* 0x000000001014794e */ /* 0x000fee0000000000 */
[----:B-1--4-:R-:W-:Y:S05]  /*6330*/  CALL.ABS.NOINC R2 ;  /* 0x0000000002007343 */ /* 0x012fea0003c00000 */
.L_x_104:
[----:B------:R-:W-:Y:S01]  /*6340*/  ISETP.NE.AND P6, PT, R76, RZ, PT ;  /* 0x000000ff4c00720c */ /* 0x000fe20003fc5270 */
[----:B------:R-:W-:Y:S05]  /*6350*/  WARPSYNC.ALL ;  /* 0x0000000000007948 */ /* 0x000fea0003800000 */
[----:B------:R-:W-:Y:S01]  /*6360*/  R2UR UR4, R34 ;  /* 0x00000000220472ca */ /* 0x000fe200000e0000 */
[--C-:B-1----:R-:W-:Y:S01]  /*6370*/  HADD2.F32 R20, -RZ, R40.reuse.H0_H0 ;  /* 0x20000028ff147230 */ /* 0x102fe20000004100 */
[----:B------:R-:W-:Y:S01]  /*6380*/  ISETP.NE.AND P0, PT, R72, RZ, PT ;  /* 0x000000ff4800720c */ /* 0x000fe20003f05270 */
[----:B------:R-:W-:Y:S01]  /*6390*/  HADD2.F32 R21, -RZ, R40.H1_H1 ;  /* 0x30000028ff157230 */ /* 0x000fe20000004100 */
[----:B------:R-:W-:Y:S01]  /*63a0*/  MOV R38, UR51 ;  /* 0x0000003300267c02 */ /* 0x000fe20008000f00 */
[--C-:B------:R-:W-:Y:S01]  /*63b0*/  HADD2.F32 R36, -RZ, R41.reuse.H1_H1 ;  /* 0x30000029ff247230 */ /* 0x100fe20000004100 */
[----:B------:R-:W-:Y:S01]  /*63c0*/  MOV R83, UR37 ;  /* 0x0000002500537c02 */ /* 0x000fe20008000f00 */
[----:B------:R-:W-:Y:S01]  /*63d0*/  HADD2.F32 R37, -RZ, R48.H0_H0 ;  /* 0x20000030ff257230 */ /* 0x000fe20000004100 */
[----:B------:R-:W-:Y:S01]  /*63e0*/  @P6 LEA R38, R38, UR48, 0x3 ;  /* 0x0000003026266c11 */ /* 0x000fe2000f8e18ff */
[----:B------:R-:W-:Y:S01]  /*63f0*/  BSSY.RECONVERGENT B0, `(.L_x_105) ;  /* 0x000004d000007945 */ /* 0x000fe20003800200 */
[----:B------:R-:W-:Y:S02]  /*6400*/  @P6 SHF.L.U32 R88, R70, 0x1f, RZ ;  /* 0x0000001f46586819 */ /* 0x000fe400000006ff */
[----:B------:R-:W-:Y:S01]  /*6410*/  @P6 IADD3 R38, PT, PT, R38, 0x40, RZ ;  /* 0x0000004026266810 */ /* 0x000fe20007ffe0ff */
[----:B----4-:R-:W1:Y:S03]  /*6420*/  LDTM.16dp256bit.x4 R4, tmem[UR4+0x20] ;  /* 0x00002004000479ee */ /* 0x010e660008120000 */
[----:B------:R-:W-:Y:S02]  /*6430*/  @P6 PRMT R38, R83, 0x654, R38 ;  /* 0x0000065453266816 */ /* 0x000fe40000000026 */
[----:B------:R-:W-:Y:S01]  /*6440*/  LEA R83, R39, UR48, 0x3 ;  /* 0x0000003027537c11 */ /* 0x000fe2000f8e18ff */
[C---:B-1----:R-:W-:Y:S01]  /*6450*/  FMUL R0, R33.reuse, R4 ;  /* 0x0000000421007220 */ /* 0x042fe20000400000 */
[C---:B------:R-:W-:Y:S01]  /*6460*/  FMUL R2, R33.reuse, R5 ;  /* 0x0000000521027220 */ /* 0x040fe20000400000 */
[C---:B------:R-:W-:Y:S01]  /*6470*/  FMUL R3, R33.reuse, R6 ;  /* 0x0000000621037220 */ /* 0x040fe20000400000 */
[----:B------:R-:W-:Y:S01]  /*6480*/  FMUL R7, R33, R7 ;  /* 0x0000000721077220 */ /* 0x000fe20000400000 */
[C---:B------:R-:W-:Y:S01]  /*6490*/  FFMA R0, R35.reuse, R20, R0 ;  /* 0x0000001423007223 */ /* 0x040fe20000000000 */
[----:B------:R-:W-:Y:S02]  /*64a0*/  HADD2.F32 R20, -RZ, R41.H0_H0 ;  /* 0x20000029ff147230 */ /* 0x000fe40000004100 */
[----:B------:R-:W-:Y:S01]  /*64b0*/  FFMA R2, R35, R21, R2 ;  /* 0x0000001523027223 */ /* 0x000fe20000000002 */
[C---:B------:R-:W-:Y:S01]  /*64c0*/  FMUL R4, R33.reuse, R8 ;  /* 0x0000000821047220 */ /* 0x040fe20000400000 */
[----:B------:R-:W-:Y:S01]  /*64d0*/  FMUL R5, R33, R9 ;  /* 0x0000000921057220 */ /* 0x000fe20000400000 */
[--C-:B------:R-:W-:Y:S02]  /*64e0*/  HADD2.F32 R21, -RZ, R43.reuse.H0_H0 ;  /* 0x2000002bff157230 */ /* 0x100fe40000004100 */
[C---:B------:R-:W-:Y:S01]  /*64f0*/  FFMA R3, R35.reuse, R20, R3 ;  /* 0x0000001423037223 */ /* 0x040fe20000000003 */
[--C-:B------:R-:W-:Y:S01]  /*6500*/  HADD2.F32 R20, -RZ, R42.reuse.H0_H0 ;  /* 0x2000002aff147230 */ /* 0x100fe20000004100 */
[----:B------:R-:W-:Y:S01]  /*6510*/  F2FP.F16.F32.PACK_AB R44, R2, R0 ;  /* 0x00000000022c723e */ /* 0x000fe200000000ff */
[----:B------:R-:W-:Y:S01]  /*6520*/  FFMA R7, R35, R36, R7 ;  /* 0x0000002423077223 */ /* 0x000fe20000000007 */
[----:B------:R-:W-:Y:S01]  /*6530*/  FMUL R6, R33, R10 ;  /* 0x0000000a21067220 */ /* 0x000fe20000400000 */
[----:B------:R-:W-:Y:S02]  /*6540*/  HADD2.F32 R36, -RZ, R43.H1_H1 ;  /* 0x3000002bff247230 */ /* 0x000fe40000004100 */
[----:B------:R-:W-:Y:S01]  /*6550*/  FFMA R4, R35, R20, R4 ;  /* 0x0000001423047223 */ /* 0x000fe20000000004 */
[----:B------:R-:W-:Y:S01]  /*6560*/  HADD2.F32 R20, -RZ, R42.H1_H1 ;  /* 0x3000002aff147230 */ /* 0x000fe20000004100 */
[----:B------:R-:W-:Y:S01]  /*6570*/  F2FP.F16.F32.PACK_AB R45, R7, R3 ;  /* 0x00000003072d723e */ /* 0x000fe200000000ff */
[C---:B------:R-:W-:Y:S01]  /*6580*/  FMUL R11, R33.reuse, R11 ;  /* 0x0000000b210b7220 */ /* 0x040fe20000400000 */
[C---:B------:R-:W-:Y:S01]  /*6590*/  FMUL R8, R33.reuse, R12 ;  /* 0x0000000c21087220 */ /* 0x040fe20000400000 */
[----:B------:R-:W-:Y:S01]  /*65a0*/  FMUL R9, R33, R13 ;  /* 0x0000000d21097220 */ /* 0x000fe20000400000 */
[C---:B------:R-:W-:Y:S01]  /*65b0*/  FFMA R5, R35.reuse, R20, R5 ;  /* 0x0000001423057223 */ /* 0x040fe20000000005 */
[----:B------:R-:W-:Y:S02]  /*65c0*/  HADD2.F32 R20, -RZ, R48.H1_H1 ;  /* 0x30000030ff147230 */ /* 0x000fe40000004100 */
[C---:B------:R-:W-:Y:S01]  /*65d0*/  FFMA R6, R35.reuse, R21, R6 ;  /* 0x0000001523067223 */ /* 0x040fe20000000006 */
[C---:B------:R-:W-:Y:S01]  /*65e0*/  FFMA R11, R35.reuse, R36, R11 ;  /* 0x00000024230b7223 */ /* 0x040fe2000000000b */
[C---:B------:R-:W-:Y:S01]  /*65f0*/  FFMA R8, R35.reuse, R37, R8 ;  /* 0x0000002523087223 */ /* 0x040fe20000000008 */
[--C-:B------:R-:W-:Y:S02]  /*6600*/  HADD2.F32 R21, -RZ, R49.reuse.H0_H0 ;  /* 0x20000031ff157230 */ /* 0x100fe40000004100 */
[----:B------:R-:W-:Y:S01]  /*6610*/  FFMA R9, R35, R20, R9 ;  /* 0x0000001423097223 */ /* 0x000fe20000000009 */
[C---:B------:R-:W-:Y:S01]  /*6620*/  FMUL R10, R33.reuse, R14 ;  /* 0x0000000e210a7220 */ /* 0x040fe20000400000 */
[----:B------:R-:W-:Y:S02]  /*6630*/  HADD2.F32 R20, -RZ, R49.H1_H1 ;  /* 0x30000031ff147230 */ /* 0x000fe40000004100 */
[C---:B------:R-:W-:Y:S01]  /*6640*/  FMUL R15, R33.reuse, R15 ;  /* 0x0000000f210f7220 */ /* 0x040fe20000400000 */
[----:B------:R-:W-:Y:S01]  /*6650*/  FMUL R12, R33, R16 ;  /* 0x00000010210c7220 */ /* 0x000fe20000400000 */
[C---:B------:R-:W-:Y:S01]  /*6660*/  FFMA R10, R35.reuse, R21, R10 ;  /* 0x00000015230a7223 */ /* 0x040fe2000000000a */
[--C-:B------:R-:W-:Y:S02]  /*6670*/  HADD2.F32 R21, -RZ, R50.reuse.H0_H0 ;  /* 0x20000032ff157230 */ /* 0x100fe40000004100 */
[----:B------:R-:W-:Y:S01]  /*6680*/  FFMA R15, R35, R20, R15 ;  /* 0x00000014230f7223 */ /* 0x000fe2000000000f */
[----:B------:R-:W-:Y:S02]  /*6690*/  HADD2.F32 R20, -RZ, R50.H1_H1 ;  /* 0x30000032ff147230 */ /* 0x000fe40000004100 */
[C---:B------:R-:W-:Y:S01]  /*66a0*/  FMUL R13, R33.reuse, R17 ;  /* 0x00000011210d7220 */ /* 0x040fe20000400000 */
[--C-:B------:R-:W-:Y:S02]  /*66b0*/  HADD2.F32 R37, -RZ, R51.reuse.H0_H0 ;  /* 0x20000033ff257230 */ /* 0x100fe40000004100 */
[C---:B------:R-:W-:Y:S01]  /*66c0*/  FMUL R14, R33.reuse, R18 ;  /* 0x00000012210e7220 */ /* 0x040fe20000400000 */
[----:B------:R-:W-:Y:S02]  /*66d0*/  HADD2.F32 R36, -RZ, R51.H1_H1 ;  /* 0x30000033ff247230 */ /* 0x000fe40000004100 */
        /* <DEDUP_REMOVED lines=21> */
[----:B------:R-:W-:Y:S02]  /*6830*/  UIADD3 UR8, UP0, UPT, UR52, 0x680, URZ ;  /* 0x0000068034087890 */ /* 0x000fe4000ff1e0ff */
[----:B------:R-:W-:Y:S02]  /*6840*/  UIADD3 UR5, UPT, UPT, UR41, 0x20, URZ ;  /* 0x0000002029057890 */ /* 0x000fe4000fffe0ff */
[----:B------:R-:W-:Y:S02]  /*6850*/  UIADD3 UR4, UPT, UPT, UR48, 0x1200, URZ ;  /* 0x0000120030047890 */ /* 0x000fe4000fffe0ff */
[----:B------:R-:W-:Y:S01]  /*6860*/  UIADD3.X UR9, UPT, UPT, URZ, UR53, URZ, UP0, !UPT ;  /* 0x00000035ff097290 */ /* 0x000fe200087fe4ff */
[----:B------:R-:W-:Y:S01]  /*6870*/  UMOV UR6, UR42 ;  /* 0x0000002a00067c82 */ /* 0x000fe20008000000 */
[----:B------:R-:W-:Y:S07]  /*6880*/  UMOV UR7, UR36 ;  /* 0x0000002400077c82 */ /* 0x000fee0008000000 */
[----:B------:R2:W-:Y:S01]  /*6890*/  UTMASTG.3D [UR4], [UR8] ;  /* 0x00000004080073b5 */ /* 0x0005e20008010000 */
[----:B------:R0:W-:Y:S01]  /*68a0*/  UTMACMDFLUSH ;  /* 0x00000000000079b7 */ /* 0x0001e20000000000 */
[----:B--2---:R-:W-:Y:S04]  /*68b0*/  DEPBAR.LE SB0, 0x1 ;  /* 0x000080400000791a */ /* 0x004fe80000000000 */
.L_x_106:
[----:B------:R-:W-:Y:S05]  /*68c0*/  BSYNC.RECONVERGENT B0 ;  /* 0x0000000000007941 */ /* 0x000fea0003800200 */
.L_x_105:
[----:B------:R-:W-:Y:S01]  /*68d0*/  BAR.SYNC.DEFER_BLOCKING 0x1, 0x80 ;  /* 0x0042000000007b1d */ /* 0x000fe20000010000 */
[----:B------:R-:W-:Y:S04]  /*68e0*/  UIADD3 UR40, UPT, UPT, UR51, 0x1, URZ ;  /* 0x0000000133287890 */ /* 0x000fe8000fffe0ff */
[----:B------:R-:W-:Y:S04]  /*68f0*/  UISETP.NE.AND UP0, UPT, UR40, 0x4, UPT ;  /* 0x000000042800788c */ /* 0x000fe8000bf05270 */
[----:B------:R-:W-:Y:S01]  /*6900*/  USEL UR40, UR40, URZ, UP0 ;  /* 0x000000ff28287287 */ /* 0x000fe20008000000 */
[----:B------:R2:W-:Y:S01]  /*6910*/  @P6 SYNCS.ARRIVE.TRANS64.RED.A1T0 RZ, [R38+URZ], RZ ;  /* 0x000000ff26ff69a7 */ /* 0x0005e200081004ff */
[----:B------:R-:W-:Y:S01]  /*6920*/  BSSY B1, `(.L_x_107) ;  /* 0x0000014000017945 */ /* 0x000fe20003800000 */
[----:B------:R-:W4:Y:S02]  /*6930*/  @P6 SYNCS.PHASECHK.TRANS64.TRYWAIT P0, [R83+URZ+0x20], R88 ;  /* 0x00002058530065a7 */ /* 0x000f2400080011ff */
[----:B----4-:R-:W-:Y:S01]  /*6940*/  @P6 SEL R81, RZ, 0x1, !P0 ;  /* 0x00000001ff516807 */ /* 0x010fe20004000000 */
[----:B--2---:R-:W-:Y:S06]  /*6950*/  @!P6 BRA `(.L_x_108) ;  /* 0x000000000040e947 */ /* 0x004fec0003800000 */
[----:B------:R-:W-:Y:S01]  /*6960*/  ISETP.NE.AND P1, PT, R82, RZ, PT ;  /* 0x000000ff5200720c */ /* 0x000fe20003f25270 */
[----:B------:R-:W-:Y:S01]  /*6970*/  BSSY B0, `(.L_x_109) ;  /* 0x0000009000007945 */ /* 0x000fe20003800000 */
[----:B------:R-:W-:Y:S11]  /*6980*/  ISETP.NE.AND P0, PT, R81, RZ, PT ;  /* 0x000000ff5100720c */ /* 0x000ff60003f05270 */
[----:B------:R-:W-:Y:S05]  /*6990*/  @P1 IMAD R2, R39, 0x1000, R80 ;  /* 0x0000100027021824 */ /* 0x000fea00078e0250 */
[----:B------:R-:W-:Y:S05]  /*69a0*/  @P1 IADD3 R0, PT, PT, R2, UR48, RZ ;  /* 0x0000003002001c10 */ /* 0x000fea000fffe0ff */
[----:B------:R-:W-:Y:S01]  /*69b0*/  @P1 IMAD.IADD R0, R71, 0x1, R0 ;  /* 0x0000000147001824 */ /* 0x000fe200078e0200 */
[----:B------:R-:W-:Y:S06]  /*69c0*/  @P0 BRA `(.L_x_110) ;  /* 0x00000000000c0947 */ /* 0x000fec0003800000 */
[----:B------:R-:W-:Y:S04]  /*69d0*/  SHF.L.U32 R4, R70, 0x1f, RZ ;  /* 0x0000001f46047819 */ /* 0x000fe800000006ff */
[----:B------:R-:W2:Y:S02]  /*69e0*/  SYNCS.PHASECHK.TRANS64.TRYWAIT P0, [R83+URZ+0x20], R4 ;  /* 0x00002004530075a7 */ /* 0x000ea400080011ff */
[----:B--2---:R-:W-:Y:S05]  /*69f0*/  @!P0 BRA `(.L_x_111) ;  /* 0x0000001c00548947 */ /* 0x004fea0003800000 */
.L_x_110:
[----:B------:R-:W-:Y:S05]  /*6a00*/  BSYNC B0 ;  /* 0x0000000000007941 */ /* 0x000fea0003800000 */
.L_x_109:
[----:B------:R-:W-:Y:S02]  /*6a10*/  ISETP.NE.AND P0, PT, R82, RZ, PT ;  /* 0x000000ff5200720c */ /* 0x000fe40003f05270 */
[----:B------:R-:W-:Y:S11]  /*6a20*/  IADD3 R39, PT, PT, R39, 0x1, RZ ;  /* 0x0000000127277810 */ /* 0x000ff60007ffe0ff */
[----:B------:R-:W-:Y:S05]  /*6a30*/  @P0 WARPSYNC.ALL ;  /* 0x0000000000000948 */ /* 0x000fea0003800000 */
[----:B------:R4:W1:Y:S04]  /*6a40*/  @P0 LDSM.16.M88.4 R40, [R2+UR48+0x200] ;  /* 0x000200300228083b */ /* 0x0008680008000200 */
[----:B------:R4:W1:Y:S02]  /*6a50*/  @P0 LDSM.16.M88.4 R48, [R0+0x200] ;  /* 0x000200000030083b */ /* 0x0008640000000200 */
.L_x_108:
[----:B------:R-:W-:Y:S05]  /*6a60*/  BSYNC B1 ;  /* 0x0000000000017941 */ /* 0x000fea0003800000 */
.L_x_107:
[----:B----4-:R-:W-:Y:S05]  /*6a70*/  VIADD R0, R34, 0x40 ;  /* 0x0000004022007836 */ /* 0x010fea0000000000 */
[----:B------:R-:W-:Y:S04]  /*6a80*/  SHF.R.U32.HI R0, RZ, 0x15, R0 ;  /* 0x00000015ff007819 */ /* 0x000fe80000011600 */
[----:B------:R-:W-:Y:S11]  /*6a90*/  LOP3.LUT P0, RZ, R0, 0x3, R65, 0x48, !PT ;  /* 0x0000000300ff7812 */ /* 0x000ff60007804841 */
[----:B------:R-:W-:Y:S02]  /*6aa0*/  @!UPT UIADD3 URZ, UPT, UPT, URZ, URZ, URZ ;  /* 0x000000fffffff290 */ /* 0x000fe4000fffe0ff */
        /* <DEDUP_REMOVED lines=8> */
[----:B------:R-:W3:Y:S01]  /*6b30*/  LDCU.64 UR4, c[0x4][0x10] ;  /* 0x01000200ff0477ac */ /* 0x000ee20008000a00 */
[----:B----4-:R-:W-:Y:S01]  /*6b40*/  MOV R5, UR9 ;  /* 0x0000000900057c02 */ /* 0x010fe20008000f00 */
[----:B--2---:R-:W-:Y:S01]  /*6b50*/  IMAD.U32 R4, RZ, RZ, UR8 ;  /* 0x00000008ff047e24 */ /* 0x004fe2000f8e00ff */
[----:B-----5:R-:W-:Y:S01]  /*6b60*/  MOV R7, UR7 ;  /* 0x0000000700077c02 */ /* 0x020fe20008000f00 */
[----:B------:R-:W-:Y:S01]  /*6b70*/  IMAD.U32 R6, RZ, RZ, UR6 ;  /* 0x00000006ff067e24 */ /* 0x000fe2000f8e00ff */
[----:B---3--:R-:W-:Y:S01]  /*6b80*/  MOV R11, UR5 ;  /* 0x00000005000b7c02 */ /* 0x008fe20008000f00 */
[----:B------:R-:W-:Y:S02]  /*6b90*/  IMAD.U32 R10, RZ, RZ, UR4 ;  /* 0x00000004ff0a7e24 */ /* 0x000fe4000f8e00ff */
[----:B------:R-:W-:Y:S07]  /*6ba0*/  LEPC R20, `(.L_x_112) ;  /* 0x000000001014794e */ /* 0x000fee0000000000 */
[----:B-1----:R-:W-:Y:S05]  /*6bb0*/  CALL.ABS.NOINC R2 ;  /* 0x0000000002007343 */ /* 0x002fea0003c00000 */
.L_x_112:
        /* <DEDUP_REMOVED lines=8> */
[----:B--2---:R-:W-:Y:S01]  /*6c40*/  MOV R83, UR37 ;  /* 0x0000002500537c02 */ /* 0x004fe20008000f00 */
[----:B------:R-:W-:Y:S01]  /*6c50*/  HADD2.F32 R37, -RZ, R48.H0_H0 ;  /* 0x20000030ff257230 */ /* 0x000fe20000004100 */
[----:B------:R-:W-:Y:S01]  /*6c60*/  @P6 LEA R38, R38, UR48, 0x3 ;  /* 0x0000003026266c11 */ /* 0x000fe2000f8e18ff */
[----:B------:R-:W-:Y:S01]  /*6c70*/  BSSY.RECONVERGENT B0, `(.L_x_113) ;  /* 0x000004d000007945 */ /* 0x000fe20003800200 */
[----:B------:R-:W-:Y:S02]  /*6c80*/  LEA R88, R39, UR48, 0x3 ;  /* 0x0000003027587c11 */ /* 0x000fe4000f8e18ff */
[----:B------:R-:W-:Y:S01]  /*6c90*/  @P6 IADD3 R38, PT, PT, R38, 0x40, RZ ;  /* 0x0000004026266810 */ /* 0x000fe20007ffe0ff */
[----:B------:R-:W1:Y:S03]  /*6ca0*/  LDTM.16dp256bit.x4 R4, tmem[UR4+0x40] ;  /* 0x00004004000479ee */ /* 0x000e660008120000 */
[----:B------:R-:W-:Y:S02]  /*6cb0*/  @P6 PRMT R38, R83, 0x654, R38 ;  /* 0x0000065453266816 */ /* 0x000fe40000000026 */
[----:B------:R-:W-:Y:S01]  /*6cc0*/  @P6 SHF.L.U32 R83, R70, 0x1f, RZ ;  /* 0x0000001f46536819 */ /* 0x000fe200000006ff */
        /* <DEDUP_REMOVED lines=71> */
.L_x_114:
[----:B------:R-:W-:Y:S05]  /*7140*/  BSYNC.RECONVERGENT B0 ;  /* 0x0000000000007941 */ /* 0x000fea0003800200 */
.L_x_113:
        /* <DEDUP_REMOVED lines=19> */
.L_x_118:
[----:B------:R-:W-:Y:S05]  /*7280*/  BSYNC B0 ;  /* 0x0000000000007941 */ /* 0x000fea0003800000 */
.L_x_117:
[----:B------:R-:W-:Y:S11]  /*7290*/  ISETP.NE.AND P0, PT, R82, RZ, PT ;  /* 0x000000ff5200720c */ /* 0x000ff60003f05270 */
[----:B------:R-:W-:Y:S02]  /*72a0*/  @!UPT UIADD3 URZ, UPT, UPT, URZ, URZ, URZ ;  /* 0x000000fffffff290 */ /* 0x000fe4000fffe0ff */
[----:B------:R-:W-:Y:S05]  /*72b0*/  @P0 WARPSYNC.ALL ;  /* 0x0000000000000948 */ /* 0x000fea0003800000 */
[----:B------:R4:W1:Y:S04]  /*72c0*/  @P0 LDSM.16.M88.4 R40, [R39+UR48+0x200] ;  /* 0x000200302728083b */ /* 0x0008680008000200 */
[----:B------:R4:W1:Y:S02]  /*72d0*/  @P0 LDSM.16.M88.4 R48, [R0+0x200] ;  /* 0x000200000030083b */ /* 0x0008640000000200 */
.L_x_116:
[----:B------:R-:W-:Y:S05]  /*72e0*/  BSYNC B1 ;  /* 0x0000000000017941 */ /* 0x000fea0003800000 */
.L_x_115:
[----:B----4-:R-:W-:Y:S05]  /*72f0*/  VIADD R0, R34, 0x60 ;  /* 0x0000006022007836 */ /* 0x010fea0000000000 */
[----:B------:R-:W-:Y:S04]  /*7300*/  SHF.R.U32.HI R0, RZ, 0x15, R0 ;  /* 0x00000015ff007819 */ /* 0x000fe80000011600 */
[----:B------:R-:W-:Y:S11]  /*7310*/  LOP3.LUT P0, RZ, R0, 0x3, R65, 0x48, !PT ;  /* 0x0000000300ff7812 */ /* 0x000ff60007804841 */
[----:B------:R-:W-:Y:S02]  /*7320*/  @!UPT UIADD3 URZ, UPT, UPT, URZ, URZ, URZ ;  /* 0x000000fffffff290 */ /* 0x000fe4000fffe0ff */
[----:B------:R-:W-:Y:S05]  /*7330*/  @!P0 BRA `(.L_x_120) ;  /* 0x0000000000408947 */ /* 0x000fea0003800000 */
[----:B------:R-:W4:Y:S01]  /*7340*/  LDCU.64 UR8, c[0x4][0x70] ;  /* 0x01000e00ff0877ac */ /* 0x000f220008000a00 */
[----:B--2---:R-:W-:Y:S01]  /*7350*/  MOV R3, 0x0 ;  /* 0x0000000000037802 */ /* 0x004fe20000000f00 */
[----:B------:R-:W-:Y:S02]  /*7360*/  HFMA2 R12, -RZ, RZ, 0, 5.9604644775390625e-08 ;  /* 0x00000001ff0c7431 */ /* 0x000fe400000001ff */
[----:B------:R-:W-:Y:S02]  /*7370*/  IMAD.MOV.U32 R8, RZ, RZ, 0x192 ;  /* 0x00000192ff087424 */ /* 0x000fe400078e00ff */
[----:B------:R-:W-:Y:S01]  /*7380*/  IMAD.MOV.U32 R13, RZ, RZ, RZ ;  /* 0x000000ffff0d7224 */ /* 0x000fe200078e00ff */
[----:B------:R-:W2:Y:S01]  /*7390*/  LDCU.64 UR6, c[0x4][0x78] ;  /* 0x01000f00ff0677ac */ /* 0x000ea20008000a00 */
[----:B------:R-:W1:Y:S01]  /*73a0*/  LDC.64 R2, c[0x4][R3] ;  /* 0x0100000003027b82 */ /* 0x000e620000000a00 */
[----:B------:R-:W5:Y:S01]  /*73b0*/  LDCU.64 UR4, c[0x4][0x10] ;  /* 0x01000200ff0477ac */ /* 0x000f620008000a00 */
[----:B----4-:R-:W-:Y:S01]  /*73c0*/  MOV R5, UR9 ;  /* 0x0000000900057c02 */ /* 0x010fe20008000f00 */
[----:B------:R-:W-:Y:S01]  /*73d0*/  IMAD.U32 R4, RZ, RZ, UR8 ;  /* 0x00000008ff047e24 */ /* 0x000fe2000f8e00ff */
[----:B--2---:R-:W-:Y:S01]  /*73e0*/  MOV R7, UR7 ;  /* 0x0000000700077c02 */ /* 0x004fe20008000f00 */
[----:B------:R-:W-:Y:S01]  /*73f0*/  IMAD.U32 R6, RZ, RZ, UR6 ;  /* 0x00000006ff067e24 */ /* 0x000fe2000f8e00ff */
[----:B-----5:R-:W-:Y:S01]  /*7400*/  MOV R11, UR5 ;  /* 0x00000005000b7c02 */ /* 0x020fe20008000f00 */
[----:B------:R-:W-:Y:S02]  /*7410*/  IMAD.U32 R10, RZ, RZ, UR4 ;  /* 0x00000004ff0a7e24 */ /* 0x000fe4000f8e00ff */
[----:B------:R-:W-:Y:S07]  /*7420*/  LEPC R20, `(.L_x_120) ;  /* 0x000000001014794e */ /* 0x000fee0000000000 */
[----:B-1-3--:R-:W-:Y:S05]  /*7430*/  CALL.ABS.NOINC R2 ;  /* 0x0000000002007343 */ /* 0x00afea0003c00000 */
.L_x_120:
[----:B------:R-:W-:Y:S01]  /*7440*/  ISETP.NE.AND P0, PT, R72, RZ, PT ;  /* 0x000000ff4800720c */ /* 0x000fe20003f05270 */
[----:B------:R-:W-:Y:S05]  /*7450*/  WARPSYNC.ALL ;  /* 0x0000000000007948 */ /* 0x000fea0003800000 */
[----:B------:R-:W-:Y:S01]  /*7460*/  R2UR UR4, R34 ;  /* 0x00000000220472ca */ /* 0x000fe200000e0000 */
[--C-:B-1----:R-:W-:Y:S01]  /*7470*/  HADD2.F32 R20, -RZ, R40.reuse.H0_H0 ;  /* 0x20000028ff147230 */ /* 0x102fe20000004100 */
[----:B------:R-:W-:Y:S01]  /*7480*/  R2UR UR5, R79 ;  /* 0x000000004f0572ca */ /* 0x000fe200000e0000 */
[----:B------:R-:W-:Y:S01]  /*7490*/  HADD2.F32 R36, -RZ, R40.H1_H1 ;  /* 0x30000028ff247230 */ /* 0x000fe20000004100 */
[----:B------:R-:W-:Y:S01]  /*74a0*/  BSSY.RECONVERGENT B0, `(.L_x_121) ;  /* 0x000004f000007945 */ /* 0x000fe20003800200 */
[--C-:B------:R-:W-:Y:S02]  /*74b0*/  HADD2.F32 R21, -RZ, R41.reuse.H0_H0 ;  /* 0x20000029ff157230 */ /* 0x100fe40000004100 */
[----:B------:R-:W-:Y:S02]  /*74c0*/  HADD2.F32 R38, -RZ, R41.H1_H1 ;  /* 0x30000029ff267230 */ /* 0x000fe40000004100 */
[--C-:B------:R-:W-:Y:S02]  /*74d0*/  HADD2.F32 R37, -RZ, R42.reuse.H0_H0 ;  /* 0x2000002aff257230 */ /* 0x100fe40000004100 */
[----:B------:R-:W-:Y:S02]  /*74e0*/  HADD2.F32 R40, -RZ, R42.H1_H1 ;  /* 0x3000002aff287230 */ /* 0x000fe40000004100 */
[----:B------:R-:W1:Y:S01]  /*74f0*/  LDTM.16dp256bit.x4 R4, tmem[UR4+0x60] ;  /* 0x00006004000479ee */ /* 0x000e620008120000 */
[----:B------:R-:W-:Y:S01]  /*7500*/  NOP ;  /* 0x0000000000007918 */ /* 0x000fe20000000000 */
[----:B------:R-:W-:Y:S01]  /*7510*/  UIADD3 UR5, UPT, UPT, UR5, 0xb0, URZ ;  /* 0x000000b005057890 */ /* 0x000fe2000fffe0ff */
[--C-:B------:R-:W-:Y:S02]  /*7520*/  HADD2.F32 R39, -RZ, R43.reuse.H0_H0 ;  /* 0x2000002bff277230 */ /* 0x100fe40000004100 */
[----:B------:R-:W-:Y:S01]  /*7530*/  HADD2.F32 R41, -RZ, R43.H1_H1 ;  /* 0x3000002bff297230 */ /* 0x000fe20000004100 */
[----:B------:R-:W-:Y:S01]  /*7540*/  UPRMT UR5, UR37, 0x654, UR5 ;  /* 0x0000065425057896 */ /* 0x000fe20008000005 */
[--C-:B------:R-:W-:Y:S02]  /*7550*/  HADD2.F32 R42, -RZ, R48.reuse.H0_H0 ;  /* 0x20000030ff2a7230 */ /* 0x100fe40000004100 */
[----:B------:R-:W-:Y:S02]  /*7560*/  HADD2.F32 R43, -RZ, R48.H1_H1 ;  /* 0x30000030ff2b7230 */ /* 0x000fe40000004100 */
[--C-:B------:R-:W-:Y:S02]  /*7570*/  HADD2.F32 R44, -RZ, R49.reuse.H0_H0 ;  /* 0x20000031ff2c7230 */ /* 0x100fe40000004100 */
[----:B------:R-:W-:Y:S02]  /*7580*/  HADD2.F32 R46, -RZ, R49.H1_H1 ;  /* 0x30000031ff2e7230 */ /* 0x000fe40000004100 */
[----:B-1----:R-:W-:Y:S01]  /*7590*/  SYNCS.ARRIVE.TRANS64.RED.A1T0 RZ, [UR5], RZ ;  /* 0x000000ffffff79a7 */ /* 0x002fe20008100405 */
[--C-:B------:R-:W-:Y:S02]  /*75a0*/  HADD2.F32 R45, -RZ, R50.reuse.H0_H0 ;  /* 0x20000032ff2d7230 */ /* 0x100fe40000004100 */
[----:B------:R-:W-:Y:S02]  /*75b0*/  HADD2.F32 R48, -RZ, R50.H1_H1 ;  /* 0x30000032ff307230 */ /* 0x000fe40000004100 */
[--C-:B------:R-:W-:Y:S02]  /*75c0*/  HADD2.F32 R47, -RZ, R51.reuse.H0_H0 ;  /* 0x20000033ff2f7230 */ /* 0x100fe40000004100 */
[----:B------:R-:W-:Y:S02]  /*75d0*/  HADD2.F32 R50, -RZ, R51.H1_H1 ;  /* 0x30000033ff327230 */ /* 0x000fe40000004100 */
[C---:B------:R-:W-:Y:S01]  /*75e0*/  FMUL R4, R33.reuse, R4 ;  /* 0x0000000421047220 */ /* 0x040fe20000400000 */
[C---:B------:R-:W-:Y:S01]  /*75f0*/  FMUL R5, R33.reuse, R5 ;  /* 0x0000000521057220 */ /* 0x040fe20000400000 */
[C---:B------:R-:W-:Y:S01]  /*7600*/  FMUL R6, R33.reuse, R6 ;  /* 0x0000000621067220 */ /* 0x040fe20000400000 */
[----:B------:R-:W-:Y:S01]  /*7610*/  FMUL R7, R33, R7 ;  /* 0x0000000721077220 */ /* 0x000fe20000400000 */
[C---:B------:R-:W-:Y:S01]  /*7620*/  FFMA R4, R35.reuse, R20, R4 ;  /* 0x0000001423047223 */ /* 0x040fe20000000004 */
[C---:B------:R-:W-:Y:S01]  /*7630*/  FFMA R5, R35.reuse, R36, R5 ;  /* 0x0000002423057223 */ /* 0x040fe20000000005 */
[C---:B------:R-:W-:Y:S01]  /*7640*/  FFMA R6, R35.reuse, R21, R6 ;  /* 0x0000001523067223 */ /* 0x040fe20000000006 */
[----:B------:R-:W-:Y:S01]  /*7650*/  FFMA R7, R35, R38, R7 ;  /* 0x0000002623077223 */ /* 0x000fe20000000007 */
[C---:B------:R-:W-:Y:S01]  /*7660*/  FMUL R8, R33.reuse, R8 ;  /* 0x0000000821087220 */ /* 0x040fe20000400000 */
[----:B------:R-:W-:Y:S01]  /*7670*/  FMUL R9, R33, R9 ;  /* 0x0000000921097220 */ /* 0x000fe20000400000 */
[----:B---3--:R-:W-:Y:S01]  /*7680*/  F2FP.F16.F32.PACK_AB R80, R5, R4 ;  /* 0x000000040550723e */ /* 0x008fe200000000ff */
[----:B------:R-:W-:Y:S01]  /*7690*/  FMUL R0, R33, R10 ;  /* 0x0000000a21007220 */ /* 0x000fe20000400000 */
[----:B------:R-:W-:Y:S01]  /*76a0*/  F2FP.F16.F32.PACK_AB R81, R7, R6 ;  /* 0x000000060751723e */ /* 0x000fe200000000ff */
[C---:B------:R-:W-:Y:S01]  /*76b0*/  FFMA R8, R35.reuse, R37, R8 ;  /* 0x0000002523087223 */ /* 0x040fe20000000008 */
[----:B------:R-:W-:Y:S01]  /*76c0*/  FFMA R9, R35, R40, R9 ;  /* 0x0000002823097223 */ /* 0x000fe20000000009 */
[C---:B------:R-:W-:Y:S01]  /*76d0*/  FMUL R2, R33.reuse, R11 ;  /* 0x0000000b21027220 */ /* 0x040fe20000400000 */
[C---:B--2---:R-:W-:Y:S01]  /*76e0*/  FMUL R3, R33.reuse, R12 ;  /* 0x0000000c21037220 */ /* 0x044fe20000400000 */
[----:B------:R-:W-:Y:S01]  /*76f0*/  FMUL R10, R33, R13 ;  /* 0x0000000d210a7220 */ /* 0x000fe20000400000 */
[----:B------:R-:W-:Y:S01]  /*7700*/  FFMA R0, R35, R39, R0 ;  /* 0x0000002723007223 */ /* 0x000fe20000000000 */
        /* <DEDUP_REMOVED lines=40> */
.L_x_122:
[----:B------:R-:W-:Y:S05]  /*7990*/  BSYNC.RECONVERGENT B0 ;  /* 0x0000000000007941 */ /* 0x000fea0003800200 */
.L_x_121:
[----:B------:R-:W-:Y:S01]  /*79a0*/  BAR.SYNC.DEFER_BLOCKING 0x1, 0x80 ;  /* 0x0042000000007b1d */ /* 0x000fe20000010000 */
[----:B------:R-:W-:Y:S01]  /*79b0*/  UISETP.NE.AND UP0, UPT, UR49, -0x4, UPT ;  /* 0xfffffffc3100788c */ /* 0x000fe2000bf05270 */
[----:B------:R-:W-:Y:S08]  /*79c0*/  IADD3 R0, PT, PT, R30, 0x1, RZ ;  /* 0x000000011e007810 */ /* 0x000ff00007ffe0ff */
[----:B------:R-:W-:Y:S05]  /*79d0*/  BRA.U !UP0, `(.L_x_123) ;  /* 0x0000000108287547 */ /* 0x000fea000b800000 */
[----:B------:R-:W-:Y:S01]  /*79e0*/  ISETP.NE.AND P0, PT, R76, RZ, PT ;  /* 0x000000ff4c00720c */ /* 0x000fe20003f05270 */
[----:B------:R-:W-:Y:S01]  /*79f0*/  IMAD.U32 R3, RZ, RZ, UR51 ;  /* 0x00000033ff037e24 */ /* 0x000fe2000f8e00ff */
[----:B------:R-:W-:Y:S01]  /*7a00*/  UIADD3 UR51, UPT, UPT, UR51, 0x1, URZ ;  /* 0x0000000133337890 */ /* 0x000fe2000fffe0ff */
[----:B------:R-:W-:Y:S03]  /*7a10*/  IMAD.U32 R2, RZ, RZ, UR37 ;  /* 0x00000025ff027e24 */ /* 0x000fe6000f8e00ff */
[----:B------:R-:W-:Y:S04]  /*7a20*/  UISETP.NE.AND UP0, UPT, UR51, 0x4, UPT ;  /* 0x000000043300788c */ /* 0x000fe8000bf05270 */
[----:B------:R-:W-:Y:S03]  /*7a30*/  USEL UR51, UR51, URZ, UP0 ;  /* 0x000000ff33337287 */ /* 0x000fe60008000000 */
[----:B------:R-:W-:Y:S05]  /*7a40*/  @P0 LEA R3, R3, UR48, 0x3 ;  /* 0x0000003003030c11 */ /* 0x000fea000f8e18ff */
[----:B------:R-:W-:Y:S05]  /*7a50*/  @P0 VIADD R3, R3, 0x40 ;  /* 0x0000004003030836 */ /* 0x000fea0000000000 */
[----:B------:R-:W-:Y:S04]  /*7a60*/  @P0 PRMT R2, R2, 0x654, R3 ;  /* 0x0000065402020816 */ /* 0x000fe80000000003 */
[----:B------:R2:W-:Y:S03]  /*7a70*/  @P0 SYNCS.ARRIVE.TRANS64.RED.A1T0 RZ, [R2+URZ], RZ ;  /* 0x000000ff02ff09a7 */ /* 0x0005e600081004ff */
.L_x_123:
[----:B------:R-:W-:Y:S01]  /*7a80*/  ISETP.NE.AND P2, PT, R73, RZ, PT ;  /* 0x000000ff4900720c */ /* 0x000fe20003f45270 */
[----:B------:R-:W-:Y:S01]  /*7a90*/  UIADD3 UR49, UPT, UPT, UR49, 0x4, URZ ;  /* 0x0000000431317890 */ /* 0x000fe2000fffe0ff */
[----:B------:R-:W-:Y:S01]  /*7aa0*/  ISETP.NE.AND P0, PT, R75, 0x2, PT ;  /* 0x000000024b00780c */ /* 0x000fe20003f05270 */
[----:B------:R-:W-:Y:S01]  /*7ab0*/  IMAD.IADD R20, R29, 0x1, R58 ;  /* 0x000000011d147824 */ /* 0x000fe200078e023a */
[----:B------:R-:W-:Y:S01]  /*7ac0*/  ISETP.NE.AND P1, PT, R0, 0x4, PT ;  /* 0x000000040000780c */ /* 0x000fe20003f25270 */
[----:B------:R-:W-:Y:S01]  /*7ad0*/  IMAD.IADD R21, R31, 0x1, R60 ;  /* 0x000000011f157824 */ /* 0x000fe200078e023c */
[----:B------:R-:W-:Y:S02]  /*7ae0*/  SEL R3, RZ, 0x1, P0 ;  /* 0x00000001ff037807 */ /* 0x000fe40000000000 */
[----:B--2---:R-:W-:Y:S02]  /*7af0*/  SEL R2, RZ, 0x1, P1 ;  /* 0x00000001ff027807 */ /* 0x004fe40000800000 */
[----:B------:R-:W-:Y:S02]  /*7b00*/  LOP3.LUT R68, R68, R3, RZ, 0x3c, !PT ;  /* 0x0000000344447212 */ /* 0x000fe400078e3cff */
[----:B------:R-:W-:Y:S02]  /*7b10*/  LOP3.LUT R69, R69, R2, RZ, 0x3c, !PT ;  /* 0x0000000245457212 */ /* 0x000fe400078e3cff */
[----:B------:R-:W-:Y:S02]  /*7b20*/  @P2 R2UR UR36, R67 ;  /* 0x00000000432422ca */ /* 0x000fe400000e0000 */
[----:B------:R-:W-:Y:S02]  /*7b30*/  SEL R75, R75, RZ, P0 ;  /* 0x000000ff4b4b7207 */ /* 0x000fe40000000000 */
[----:B------:R-:W-:Y:S01]  /*7b40*/  SEL R30, R0, RZ, P1 ;  /* 0x000000ff001e7207 */ /* 0x000fe20000800000 */
[----:B------:R-:W-:Y:S10]  /*7b50*/  @P2 BRA `(.L_x_124) ;  /* 0xffffffd000182947 */ /* 0x000ff4000383ffff */
[----:B------:R-:W-:-:S09]  /*7b60*/  UISETP.NE.AND UP0, UPT, UR50, URZ, UPT ;  /* 0x000000ff3200728c */ /* 0x000fd2000bf05270 */
[----:B------:R-:W-:Y:S05]  /*7b70*/  BRA.U !UP0, `(.L_x_125) ;  /* 0x0000000108487547 */ /* 0x000fea000b800000 */
[----:B------:R-:W2:Y:S02]  /*7b80*/  LDCU.64 UR4, c[0x0][0x890] ;  /* 0x00011200ff0477ac */ /* 0x000ea40008000a00 */
[----:B--2---:R-:W-:-:S04]  /*7b90*/  UISETP.NE.U32.AND UP0, UPT, UR4, URZ, UPT ;  /* 0x000000ff0400728c */ /* 0x004fc8000bf05070 */
[----:B------:R-:W-:-:S09]  /*7ba0*/  UISETP.NE.AND.EX UP0, UPT, UR5, URZ, UPT, UP0 ;  /* 0x000000ff0500728c */ /* 0x000fd2000bf05300 */
[----:B------:R-:W-:Y:S05]  /*7bb0*/  BRA.U UP0, `(.L_x_126) ;  /* 0x00000001000c7547 */ /* 0x000fea000b800000 */
[----:B------:R-:W-:-:S13]  /*7bc0*/  FSETP.NEU.AND P0, PT, R35, RZ, PT ;  /* 0x000000ff2300720b */ /* 0x000fda0003f0d000 */
[----:B------:R-:W-:Y:S05]  /*7bd0*/  @!P0 EXIT ;  /* 0x000000000000894d */ /* 0x000fea0003800000 */
[----:B------:R-:W-:Y:S05]  /*7be0*/  BRA `(.L_x_125) ;  /* 0x00000000002c7947 */ /* 0x000fea0003800000 */
.L_x_126:
[----:B------:R-:W-:Y:S01]  /*7bf0*/  ISETP.NE.AND P0, PT, R74, RZ, PT ;  /* 0x000000ff4a00720c */ /* 0x000fe20003f05270 */
[----:B------:R-:W-:-:S12]  /*7c00*/  BSSY.RECONVERGENT B0, `(.L_x_125) ;  /* 0x0000009000007945 */ /* 0x000fd80003800200 */
[----:B------:R-:W-:Y:S05]  /*7c10*/  @P0 BRA `(.L_x_127) ;  /* 0x0000000000140947 */ /* 0x000fea0003800000 */
[----:B------:R-:W2:Y:S02]  /*7c20*/  LDCU.64 UR4, c[0x0][0x888] ;  /* 0x00011100ff0477ac */ /* 0x000ea40008000a00 */
[----:B--2---:R-:W-:-:S04]  /*7c30*/  ISETP.NE.U32.AND P0, PT, RZ, UR4, PT ;  /* 0x00000004ff007c0c */ /* 0x004fc8000bf05070 */
[----:B------:R-:W-:-:S13]  /*7c40*/  ISETP.NE.AND.EX P0, PT, RZ, UR5, PT, P0 ;  /* 0x00000005ff007c0c */ /* 0x000fda000bf05300 */
[----:B------:R-:W-:Y:S05]  /*7c50*/  @!P0 EXIT ;  /* 0x000000000000894d */ /* 0x000fea0003800000 */
[----:B------:R-:W-:Y:S05]  /*7c60*/  BRA `(.L_x_128) ;  /* 0x0000000000087947 */ /* 0x000fea0003800000 */
.L_x_127:
[----:B------:R-:W-:-:S13]  /*7c70*/  FSETP.NEU.AND P0, PT, R35, RZ, PT ;  /* 0x000000ff2300720b */ /* 0x000fda0003f0d000 */
[----:B------:R-:W-:Y:S05]  /*7c80*/  @!P0 EXIT ;  /* 0x000000000000894d */ /* 0x000fea0003800000 */
.L_x_128:
[----:B------:R-:W-:Y:S05]  /*7c90*/  BSYNC.RECONVERGENT B0 ;  /* 0x0000000000007941 */ /* 0x000fea0003800200 */
.L_x_125:
[----:B------:R-:W-:Y:S01]  /*7ca0*/  ULEA UR4, UR51, UR48, 0x3 ;  /* 0x0000003033047291 */ /* 0x000fe2000f8e18ff */
[----:B------:R-:W-:-:S04]  /*7cb0*/  DEPBAR.LE SB0, 0x0 ;  /* 0x000080000000791a */ /* 0x000fc80000000000 */
[----:B------:R-:W-:-:S04]  /*7cc0*/  UIADD3 UR4, UPT, UPT, UR4, 0x40, URZ ;  /* 0x0000004004047890 */ /* 0x000fc8000fffe0ff */
[----:B------:R-:W-:-:S09]  /*7cd0*/  UPRMT UR4, UR37, 0x654, UR4 ;  /* 0x0000065425047896 */ /* 0x000fd20008000004 */
[----:B------:R-:W-:Y:S01]  /*7ce0*/  SYNCS.ARRIVE.TRANS64.RED.A1T0 RZ, [UR4], RZ ;  /* 0x000000ffffff79a7 */ /* 0x000fe20008100404 */
[----:B------:R-:W-:Y:S05]  /*7cf0*/  EXIT ;  /* 0x000000000000794d */ /* 0x000fea0003800000 */
.L_x_19:
[----:B--2---:R2:W1:Y:S02]  /*7d00*/  SYNCS.PHASECHK.TRANS64.TRYWAIT P0, [R3+URZ+0xe0], R2 ;  /* 0x0000e002030075a7 */ /* 0x00446400080011ff */
[----:B-1----:R-:W-:Y:S05]  /*7d10*/  @!P0 NANOSLEEP.SYNCS 0x989680 ;  /* 0x009896800000895d */ /* 0x002fea0003900000 */
[----:B------:R-:W1:Y:S02]  /*7d20*/  @!P0 SYNCS.PHASECHK.TRANS64 P0, [R3+URZ+0xe0], R2 ;  /* 0x0000e002030085a7 */ /* 0x000e6400080010ff */
[----:B-1----:R-:W-:Y:S05]  /*7d30*/  @!P0 BRA `(.L_x_19) ;  /* 0xfffffffc00f08947 */ /* 0x002fea000383ffff */
[----:B------:R-:W-:Y:S05]  /*7d40*/  BRA `(.L_x_129) ;  /* 0xffffff9800187947 */ /* 0x000fea000383ffff */
.L_x_22:
[----:B-1----:R-:W-:-:S07]  /*7d50*/  MOV R2, UR33 ;  /* 0x0000002100027c02 */ /* 0x002fce0008000f00 */
.L_x_130:
[----:B-1----:R1:W2:Y:S02]  /*7d60*/  SYNCS.PHASECHK.TRANS64.TRYWAIT P0, [R2+URZ+0x10], R5 ;  /* 0x00001005020075a7 */ /* 0x0022a400080011ff */
[----:B--2---:R-:W-:Y:S05]  /*7d70*/  @!P0 NANOSLEEP.SYNCS 0x989680 ;  /* 0x009896800000895d */ /* 0x004fea0003900000 */
[----:B------:R-:W2:Y:S02]  /*7d80*/  @!P0 SYNCS.PHASECHK.TRANS64 P0, [R2+URZ+0x10], R5 ;  /* 0x00001005020085a7 */ /* 0x000ea400080010ff */
[----:B--2---:R-:W-:Y:S05]  /*7d90*/  @!P0 BRA `(.L_x_130) ;  /* 0xfffffffc00f08947 */ /* 0x004fea000383ffff */
[----:B------:R-:W-:Y:S05]  /*7da0*/  BRA `(.L_x_21) ;  /* 0xffffff9800687947 */ /* 0x000fea000383ffff */
.L_x_28:
[----:B-1----:R-:W-:-:S07]  /*7db0*/  MOV R2, UR17 ;  /* 0x0000001100027c02 */ /* 0x002fce0008000f00 */
.L_x_131:
[----:B-1----:R1:W2:Y:S02]  /*7dc0*/  SYNCS.PHASECHK.TRANS64.TRYWAIT P0, [R2+URZ+0x10], R5 ;  /* 0x00001005020075a7 */ /* 0x0022a400080011ff */
[----:B--2---:R-:W-:Y:S05]  /*7dd0*/  @!P0 NANOSLEEP.SYNCS 0x989680 ;  /* 0x009896800000895d */ /* 0x004fea0003900000 */
[----:B------:R-:W2:Y:S02]  /*7de0*/  @!P0 SYNCS.PHASECHK.TRANS64 P0, [R2+URZ+0x10], R5 ;  /* 0x00001005020085a7 */ /* 0x000ea400080010ff */
[----:B--2---:R-:W-:Y:S05]  /*7df0*/  @!P0 BRA `(.L_x_131) ;  /* 0xfffffffc00f08947 */ /* 0x004fea000383ffff */
[----:B------:R-:W-:Y:S05]  /*7e00*/  BRA `(.L_x_27) ;  /* 0xffffff9c00107947 */ /* 0x000fea000383ffff */
.L_x_32:
[----:B-1----:R1:W2:Y:S02]  /*7e10*/  SYNCS.PHASECHK.TRANS64.TRYWAIT P0, [R2+URZ+0x70], R3 ;  /* 0x00007003020075a7 */ /* 0x0022a400080011ff */
[----:B--2---:R-:W-:Y:S05]  /*7e20*/  @!P0 NANOSLEEP.SYNCS 0x989680 ;  /* 0x009896800000895d */ /* 0x004fea0003900000 */
[----:B------:R-:W2:Y:S02]  /*7e30*/  @!P0 SYNCS.PHASECHK.TRANS64 P0, [R2+URZ+0x70], R3 ;  /* 0x00007003020085a7 */ /* 0x000ea400080010ff */
[----:B--2---:R-:W-:Y:S05]  /*7e40*/  @!P0 BRA `(.L_x_32) ;  /* 0xfffffffc00f08947 */ /* 0x004fea000383ffff */
[----:B------:R-:W-:Y:S05]  /*7e50*/  BRA `(.L_x_132) ;  /* 0xffffff9c00a07947 */ /* 0x000fea000383ffff */
.L_x_36:
[----:B----4-:R-:W-:-:S07]  /*7e60*/  MOV R0, UR4 ;  /* 0x0000000400007c02 */ /* 0x010fce0008000f00 */
.L_x_133:
[----:B-1----:R1:W2:Y:S02]  /*7e70*/  SYNCS.PHASECHK.TRANS64.TRYWAIT P0, [R0+URZ], R3 ;  /* 0x00000003000075a7 */ /* 0x0022a400080011ff */
[----:B--2---:R-:W-:Y:S05]  /*7e80*/  @!P0 NANOSLEEP.SYNCS 0x989680 ;  /* 0x009896800000895d */ /* 0x004fea0003900000 */
[----:B------:R-:W2:Y:S02]  /*7e90*/  @!P0 SYNCS.PHASECHK.TRANS64 P0, [R0+URZ], R3 ;  /* 0x00000003000085a7 */ /* 0x000ea400080010ff */
[----:B--2---:R-:W-:Y:S05]  /*7ea0*/  @!P0 BRA `(.L_x_133) ;  /* 0xfffffffc00f08947 */ /* 0x004fea000383ffff */
[----:B------:R-:W-:Y:S05]  /*7eb0*/  BRA `(.L_x_134) ;  /* 0xffffffa400107947 */ /* 0x000fea000383ffff */
.L_x_39:
[----:B-1----:R1:W2:Y:S02]  /*7ec0*/  SYNCS.PHASECHK.TRANS64.TRYWAIT P0, [R0+URZ+0xd0], R5 ;  /* 0x0000d005000075a7 */ /* 0x0022a400080011ff */
[----:B--2---:R-:W-:Y:S05]  /*7ed0*/  @!P0 NANOSLEEP.SYNCS 0x989680 ;  /* 0x009896800000895d */ /* 0x004fea0003900000 */
[----:B------:R-:W2:Y:S02]  /*7ee0*/  @!P0 SYNCS.PHASECHK.TRANS64 P0, [R0+URZ+0xd0], R5 ;  /* 0x0000d005000085a7 */ /* 0x000ea400080010ff */
[----:B--2---:R-:W-:Y:S05]  /*7ef0*/  @!P0 BRA `(.L_x_39) ;  /* 0xfffffffc00f08947 */ /* 0x004fea000383ffff */
[----:B------:R-:W-:Y:S05]  /*7f00*/  BRA `(.L_x_135) ;  /* 0xffffffa4006c7947 */ /* 0x000fea000383ffff */
.L_x_40:
[----:B------:R-:W-:-:S07]  /*7f10*/  MOV R0, UR5 ;  /* 0x0000000500007c02 */ /* 0x000fce0008000f00 */
.L_x_136:
[----:B-1----:R1:W2:Y:S02]  /*7f20*/  SYNCS.PHASECHK.TRANS64.TRYWAIT P0, [R0+URZ+0x80], R5 ;  /* 0x00008005000075a7 */ /* 0x0022a400080011ff */
[----:B--2---:R-:W-:Y:S05]  /*7f30*/  @!P0 NANOSLEEP.SYNCS 0x989680 ;  /* 0x009896800000895d */ /* 0x004fea0003900000 */
[----:B------:R-:W2:Y:S02]  /*7f40*/  @!P0 SYNCS.PHASECHK.TRANS64 P0, [R0+URZ+0x80], R5 ;  /* 0x00008005000085a7 */ /* 0x000ea400080010ff */
[----:B--2---:R-:W-:Y:S05]  /*7f50*/  @!P0 BRA `(.L_x_136) ;  /* 0xfffffffc00f08947 */ /* 0x004fea000383ffff */
[----:B------:R-:W-:Y:S05]  /*7f60*/  BRA `(.L_x_137) ;  /* 0xffffffa4007c7947 */ /* 0x000fea000383ffff */
.L_x_41:
[----:B-1----:R1:W2:Y:S02]  /*7f70*/  SYNCS.PHASECHK.TRANS64.TRYWAIT P1, [R0+URZ+0x70], R5 ;  /* 0x00007005000075a7 */ /* 0x0022a400080211ff */
[----:B--2---:R-:W-:Y:S05]  /*7f80*/  @!P1 NANOSLEEP.SYNCS 0x989680 ;  /* 0x009896800000995d */ /* 0x004fea0003900000 */
[----:B------:R-:W2:Y:S02]  /*7f90*/  @!P1 SYNCS.PHASECHK.TRANS64 P1, [R0+URZ+0x70], R5 ;  /* 0x00007005000095a7 */ /* 0x000ea400080210ff */
[----:B--2---:R-:W-:Y:S05]  /*7fa0*/  @!P1 BRA `(.L_x_41) ;  /* 0xfffffffc00f09947 */ /* 0x004fea000383ffff */
[----:B------:R-:W-:Y:S05]  /*7fb0*/  BRA `(.L_x_138) ;  /* 0xffffffa400ac7947 */ /* 0x000fea000383ffff */
.L_x_44:
[----:B------:R-:W-:-:S07]  /*7fc0*/  MOV R0, UR5 ;  /* 0x0000000500007c02 */ /* 0x000fce0008000f00 */
.L_x_139:
[----:B-1----:R1:W2:Y:S02]  /*7fd0*/  SYNCS.PHASECHK.TRANS64.TRYWAIT P0, [R0+URZ+0x80], R3 ;  /* 0x00008003000075a7 */ /* 0x0022a400080011ff */
[----:B--2---:R-:W-:Y:S05]  /*7fe0*/  @!P0 NANOSLEEP.SYNCS 0x989680 ;  /* 0x009896800000895d */ /* 0x004fea0003900000 */
[----:B------:R-:W2:Y:S02]  /*7ff0*/  @!P0 SYNCS.PHASECHK.TRANS64 P0, [R0+URZ+0x80], R3 ;  /* 0x00008003000085a7 */ /* 0x000ea400080010ff */
[----:B--2---:R-:W-:Y:S05]  /*8000*/  @!P0 BRA `(.L_x_139) ;  /* 0xfffffffc00f08947 */ /* 0x004fea000383ffff */
[----:B------:R-:W-:Y:S05]  /*8010*/  BRA `(.L_x_43) ;  /* 0xffffffa800007947 */ /* 0x000fea000383ffff */
.L_x_51:
[----:B-1----:R1:W2:Y:S02]  /*8020*/  SYNCS.PHASECHK.TRANS64.TRYWAIT P1, [R0+URZ+0x70], R5 ;  /* 0x00007005000075a7 */ /* 0x0022a400080211ff */
[----:B--2---:R-:W-:Y:S05]  /*8030*/  @!P1 NANOSLEEP.SYNCS 0x989680 ;  /* 0x009896800000995d */ /* 0x004fea0003900000 */
[----:B------:R-:W2:Y:S02]  /*8040*/  @!P1 SYNCS.PHASECHK.TRANS64 P1, [R0+URZ+0x70], R5 ;  /* 0x00007005000095a7 */ /* 0x000ea400080210ff */
[----:B--2---:R-:W-:Y:S05]  /*8050*/  @!P1 BRA `(.L_x_51) ;  /* 0xfffffffc00f09947 */ /* 0x004fea000383ffff */
[----:B------:R-:W-:Y:S05]  /*8060*/  BRA `(.L_x_140) ;  /* 0xffffffac00707947 */ /* 0x000fea000383ffff */
.L_x_52:
[----:B------:R-:W-:-:S07]  /*8070*/  MOV R3, UR7 ;  /* 0x0000000700037c02 */ /* 0x000fce0008000f00 */
.L_x_141:
[----:B-1----:R1:W2:Y:S02]  /*8080*/  SYNCS.PHASECHK.TRANS64.TRYWAIT P0, [R3+URZ+0xb0], R0 ;  /* 0x0000b000030075a7 */ /* 0x0022a400080011ff */
[----:B--2---:R-:W-:Y:S05]  /*8090*/  @!P0 NANOSLEEP.SYNCS 0x989680 ;  /* 0x009896800000895d */ /* 0x004fea0003900000 */
[----:B------:R-:W2:Y:S02]  /*80a0*/  @!P0 SYNCS.PHASECHK.TRANS64 P0, [R3+URZ+0xb0], R0 ;  /* 0x0000b000030085a7 */ /* 0x000ea400080010ff */
[----:B--2---:R-:W-:Y:S05]  /*80b0*/  @!P0 BRA `(.L_x_141) ;  /* 0xfffffffc00f08947 */ /* 0x004fea000383ffff */
[----:B------:R-:W-:Y:S05]  /*80c0*/  BRA `(.L_x_142) ;  /* 0xffffffac00c07947 */ /* 0x000fea000383ffff */
.L_x_55:
[----:B------:R-:W-:Y:S07]  /*80d0*/  MOV R0, UR6 ;  /* 0x0000000600007c02 */ /* 0x000fee0008000f00 */
.L_x_143:
[----:B-1----:R1:W2:Y:S02]  /*80e0*/  SYNCS.PHASECHK.TRANS64.TRYWAIT P0, [R0+URZ], R3 ;  /* 0x00000003000075a7 */ /* 0x0022a400080011ff */
[----:B--2---:R-:W-:Y:S05]  /*80f0*/  @!P0 NANOSLEEP.SYNCS 0x989680 ;  /* 0x009896800000895d */ /* 0x004fea0003900000 */
[----:B------:R-:W2:Y:S02]  /*8100*/  @!P0 SYNCS.PHASECHK.TRANS64 P0, [R0+URZ], R3 ;  /* 0x00000003000085a7 */ /* 0x000ea400080010ff */
[----:B--2---:R-:W-:Y:S05]  /*8110*/  @!P0 BRA `(.L_x_143) ;  /* 0xfffffffc00f08947 */ /* 0x004fea000383ffff */
[----:B------:R-:W-:Y:S05]  /*8120*/  BRA `(.L_x_54) ;  /* 0xffffffac00dc7947 */ /* 0x000fea000383ffff */
.L_x_58:
[----:B------:R-:W-:-:S07]  /*8130*/  MOV R0, UR6 ;  /* 0x0000000600007c02 */ /* 0x000fce0008000f00 */
.L_x_144:
[----:B--2---:R2:W4:Y:S02]  /*8140*/  SYNCS.PHASECHK.TRANS64.TRYWAIT P0, [R0+URZ], R3 ;  /* 0x00000003000075a7 */ /* 0x00452400080011ff */
[----:B----4-:R-:W-:Y:S05]  /*8150*/  @!P0 NANOSLEEP.SYNCS 0x989680 ;  /* 0x009896800000895d */ /* 0x010fea0003900000 */
[----:B------:R-:W4:Y:S02]  /*8160*/  @!P0 SYNCS.PHASECHK.TRANS64 P0, [R0+URZ], R3 ;  /* 0x00000003000085a7 */ /* 0x000f2400080010ff */
[----:B----4-:R-:W-:Y:S05]  /*8170*/  @!P0 BRA `(.L_x_144) ;  /* 0xfffffffc00f08947 */ /* 0x010fea000383ffff */
[----:B------:R-:W-:Y:S05]  /*8180*/  BRA `(.L_x_145) ;  /* 0xffffffb000b87947 */ /* 0x000fea000383ffff */
.L_x_59:
[----:B------:R-:W-:-:S07]  /*8190*/  MOV R0, UR6 ;  /* 0x0000000600007c02 */ /* 0x000fce0008000f00 */
.L_x_146:
[----:B-1----:R1:W2:Y:S02]  /*81a0*/  SYNCS.PHASECHK.TRANS64.TRYWAIT P0, [R0+URZ], R3 ;  /* 0x00000003000075a7 */ /* 0x0022a400080011ff */
[----:B--2---:R-:W-:Y:S05]  /*81b0*/  @!P0 NANOSLEEP.SYNCS 0x989680 ;  /* 0x009896800000895d */ /* 0x004fea0003900000 */
[----:B------:R-:W2:Y:S02]  /*81c0*/  @!P0 SYNCS.PHASECHK.TRANS64 P0, [R0+URZ], R3 ;  /* 0x00000003000085a7 */ /* 0x000ea400080010ff */
[----:B--2---:R-:W-:Y:S05]  /*81d0*/  @!P0 BRA `(.L_x_146) ;  /* 0xfffffffc00f08947 */ /* 0x004fea000383ffff */
[----:B------:R-:W-:Y:S05]  /*81e0*/  BRA `(.L_x_147) ;  /* 0xffffffb000c47947 */ /* 0x000fea000383ffff */
.L_x_60:
[----:B------:R-:W-:-:S07]  /*81f0*/  MOV R0, UR6 ;  /* 0x0000000600007c02 */ /* 0x000fce0008000f00 */
.L_x_148:
[----:B-1----:R1:W2:Y:S02]  /*8200*/  SYNCS.PHASECHK.TRANS64.TRYWAIT P0, [R0+URZ], R3 ;  /* 0x00000003000075a7 */ /* 0x0022a400080011ff */
[----:B--2---:R-:W-:Y:S05]  /*8210*/  @!P0 NANOSLEEP.SYNCS 0x989680 ;  /* 0x009896800000895d */ /* 0x004fea0003900000 */
[----:B------:R-:W2:Y:S02]  /*8220*/  @!P0 SYNCS.PHASECHK.TRANS64 P0, [R0+URZ], R3 ;  /* 0x00000003000085a7 */ /* 0x000ea400080010ff */
[----:B--2---:R-:W-:Y:S05]  /*8230*/  @!P0 BRA `(.L_x_148) ;  /* 0xfffffffc00f08947 */ /* 0x004fea000383ffff */
[----:B------:R-:W-:Y:S05]  /*8240*/  BRA `(.L_x_149) ;  /* 0xffffffb000d07947 */ /* 0x000fea000383ffff */
.L_x_61:
[----:B------:R-:W-:-:S07]  /*8250*/  MOV R0, UR7 ;  /* 0x0000000700007c02 */ /* 0x000fce0008000f00 */
.L_x_150:
[----:B-1----:R1:W2:Y:S02]  /*8260*/  SYNCS.PHASECHK.TRANS64.TRYWAIT P0, [R0+URZ], R3 ;  /* 0x00000003000075a7 */ /* 0x0022a400080011ff */
[----:B--2---:R-:W-:Y:S05]  /*8270*/  @!P0 NANOSLEEP.SYNCS 0x989680 ;  /* 0x009896800000895d */ /* 0x004fea0003900000 */
[----:B------:R-:W2:Y:S02]  /*8280*/  @!P0 SYNCS.PHASECHK.TRANS64 P0, [R0+URZ], R3 ;  /* 0x00000003000085a7 */ /* 0x000ea400080010ff */
[----:B--2---:R-:W-:Y:S05]  /*8290*/  @!P0 BRA `(.L_x_150) ;  /* 0xfffffffc00f08947 */ /* 0x004fea000383ffff */
[----:B------:R-:W-:Y:S05]  /*82a0*/  BRA `(.L_x_151) ;  /* 0xffffffb000dc7947 */ /* 0x000fea000383ffff */
.L_x_66:
[----:B--2---:R2:W3:Y:S02]  /*82b0*/  SYNCS.PHASECHK.TRANS64.TRYWAIT P0, [R0+URZ+0x70], R3 ;  /* 0x00007003000075a7 */ /* 0x0044e400080011ff */
[----:B---3--:R-:W-:Y:S05]  /*82c0*/  @!P0 NANOSLEEP.SYNCS 0x989680 ;  /* 0x009896800000895d */ /* 0x008fea0003900000 */
[----:B------:R-:W3:Y:S02]  /*82d0*/  @!P0 SYNCS.PHASECHK.TRANS64 P0, [R0+URZ+0x70], R3 ;  /* 0x00007003000085a7 */ /* 0x000ee400080010ff */
[----:B---3--:R-:W-:Y:S05]  /*82e0*/  @!P0 BRA `(.L_x_66) ;  /* 0xfffffffc00f08947 */ /* 0x008fea000383ffff */
[----:B------:R-:W-:Y:S05]  /*82f0*/  BRA `(.L_x_152) ;  /* 0xffffffb400e87947 */ /* 0x000fea000383ffff */
.L_x_69:
[----:B------:R-:W-:Y:S07]  /*8300*/  MOV R0, UR7 ;  /* 0x0000000700007c02 */ /* 0x000fee0008000f00 */
.L_x_153:
[----:B--2---:R2:W3:Y:S02]  /*8310*/  SYNCS.PHASECHK.TRANS64.TRYWAIT P0, [R0+URZ+0x68], R3 ;  /* 0x00006803000075a7 */ /* 0x0044e400080011ff */
[----:B---3--:R-:W-:Y:S05]  /*8320*/  @!P0 NANOSLEEP.SYNCS 0x989680 ;  /* 0x009896800000895d */ /* 0x008fea0003900000 */
[----:B------:R-:W3:Y:S02]  /*8330*/  @!P0 SYNCS.PHASECHK.TRANS64 P0, [R0+URZ+0x68], R3 ;  /* 0x00006803000085a7 */ /* 0x000ee400080010ff */
[----:B---3--:R-:W-:Y:S05]  /*8340*/  @!P0 BRA `(.L_x_153) ;  /* 0xfffffffc00f08947 */ /* 0x008fea000383ffff */
[----:B------:R-:W-:Y:S05]  /*8350*/  BRA `(.L_x_68) ;  /* 0xffffffb800c87947 */ /* 0x000fea000383ffff */
.L_x_72:
[----:B------:R-:W-:Y:S07]  /*8360*/  MOV R3, UR7 ;  /* 0x0000000700037c02 */ /* 0x000fee0008000f00 */
.L_x_154:
[----:B-1----:R1:W2:Y:S02]  /*8370*/  SYNCS.PHASECHK.TRANS64.TRYWAIT P0, [R3+URZ+0x40], R12 ;  /* 0x0000400c030075a7 */ /* 0x0022a400080011ff */
[----:B--2---:R-:W-:Y:S05]  /*8380*/  @!P0 NANOSLEEP.SYNCS 0x989680 ;  /* 0x009896800000895d */ /* 0x004fea0003900000 */
[----:B------:R-:W2:Y:S02]  /*8390*/  @!P0 SYNCS.PHASECHK.TRANS64 P0, [R3+URZ+0x40], R12 ;  /* 0x0000400c030085a7 */ /* 0x000ea400080010ff */
[----:B--2---:R-:W-:Y:S05]  /*83a0*/  @!P0 BRA `(.L_x_154) ;  /* 0xfffffffc00f08947 */ /* 0x004fea000383ffff */
[----:B------:R-:W-:Y:S05]  /*83b0*/  BRA `(.L_x_155) ;  /* 0xffffffbc00407947 */ /* 0x000fea000383ffff */
.L_x_73:
[----:B-1----:R-:W-:Y:S07]  /*83c0*/  MOV R3, UR7 ;  /* 0x0000000700037c02 */ /* 0x002fee0008000f00 */
.L_x_156:
[----:B-1----:R1:W2:Y:S02]  /*83d0*/  SYNCS.PHASECHK.TRANS64.TRYWAIT P0, [R3+URZ+0x48], R12 ;  /* 0x0000480c030075a7 */ /* 0x0022a400080011ff */
[----:B--2---:R-:W-:Y:S05]  /*83e0*/  @!P0 NANOSLEEP.SYNCS 0x989680 ;  /* 0x009896800000895d */ /* 0x004fea0003900000 */
[----:B------:R-:W2:Y:S02]  /*83f0*/  @!P0 SYNCS.PHASECHK.TRANS64 P0, [R3+URZ+0x48], R12 ;  /* 0x0000480c030085a7 */ /* 0x000ea400080010ff */
[----:B--2---:R-:W-:Y:S05]  /*8400*/  @!P0 BRA `(.L_x_156) ;  /* 0xfffffffc00f08947 */ /* 0x004fea000383ffff */
[----:B------:R-:W-:Y:S05]  /*8410*/  BRA `(.L_x_157) ;  /* 0xffffffbc007c7947 */ /* 0x000fea000383ffff */
.L_x_74:
[----:B-1----:R-:W-:Y:S07]  /*8420*/  MOV R3, UR7 ;  /* 0x0000000700037c02 */ /* 0x002fee0008000f00 */
.L_x_158:
[----:B-1----:R1:W2:Y:S02]  /*8430*/  SYNCS.PHASECHK.TRANS64.TRYWAIT P0, [R3+URZ+0x50], R12 ;  /* 0x0000500c030075a7 */ /* 0x0022a400080011ff */
[----:B--2---:R-:W-:Y:S05]  /*8440*/  @!P0 NANOSLEEP.SYNCS 0x989680 ;  /* 0x009896800000895d */ /* 0x004fea0003900000 */
[----:B------:R-:W2:Y:S02]  /*8450*/  @!P0 SYNCS.PHASECHK.TRANS64 P0, [R3+URZ+0x50], R12 ;  /* 0x0000500c030085a7 */ /* 0x000ea400080010ff */
[----:B--2---:R-:W-:Y:S05]  /*8460*/  @!P0 BRA `(.L_x_158) ;  /* 0xfffffffc00f08947 */ /* 0x004fea000383ffff */
[----:B------:R-:W-:Y:S05]  /*8470*/  BRA `(.L_x_159) ;  /* 0xffffffbc00c47947 */ /* 0x000fea000383ffff */
.L_x_75:
[----:B------:R-:W-:Y:S07]  /*8480*/  MOV R3, UR7 ;  /* 0x0000000700037c02 */ /* 0x000fee0008000f00 */
.L_x_160:
[----:B-1----:R1:W2:Y:S02]  /*8490*/  SYNCS.PHASECHK.TRANS64.TRYWAIT P0, [R3+URZ+0x58], R12 ;  /* 0x0000580c030075a7 */ /* 0x0022a400080011ff */
[----:B--2---:R-:W-:Y:S05]  /*84a0*/  @!P0 NANOSLEEP.SYNCS 0x989680 ;  /* 0x009896800000895d */ /* 0x004fea0003900000 */
[----:B------:R-:W2:Y:S02]  /*84b0*/  @!P0 SYNCS.PHASECHK.TRANS64 P0, [R3+URZ+0x58], R12 ;  /* 0x0000580c030085a7 */ /* 0x000ea400080010ff */
[----:B--2---:R-:W-:Y:S05]  /*84c0*/  @!P0 BRA `(.L_x_160) ;  /* 0xfffffffc00f08947 */ /* 0x004fea000383ffff */
[----:B------:R-:W-:Y:S05]  /*84d0*/  BRA `(.L_x_161) ;  /* 0xffffffc0004c7947 */ /* 0x000fea000383ffff */
.L_x_77:
[----:B------:R-:W-:-:S07]  /*84e0*/  MOV R0, UR7 ;  /* 0x0000000700007c02 */ /* 0x000fce0008000f00 */
.L_x_162:
[----:B-1----:R1:W3:Y:S02]  /*84f0*/  SYNCS.PHASECHK.TRANS64.TRYWAIT P0, [R0+URZ+0x40], R3 ;  /* 0x00004003000075a7 */ /* 0x0022e400080011ff */
[----:B---3--:R-:W-:Y:S05]  /*8500*/  @!P0 NANOSLEEP.SYNCS 0x989680 ;  /* 0x009896800000895d */ /* 0x008fea0003900000 */
[----:B------:R-:W3:Y:S02]  /*8510*/  @!P0 SYNCS.PHASECHK.TRANS64 P0, [R0+URZ+0x40], R3 ;  /* 0x00004003000085a7 */ /* 0x000ee400080010ff */
[----:B---3--:R-:W-:Y:S05]  /*8520*/  @!P0 BRA `(.L_x_162) ;  /* 0xfffffffc00f08947 */ /* 0x008fea000383ffff */
[----:B------:R-:W-:Y:S05]  /*8530*/  BRA `(.L_x_163) ;  /* 0xffffffc000bc7947 */ /* 0x000fea000383ffff */
.L_x_78:
[----:B-1----:R-:W-:-:S07]  /*8540*/  MOV R0, UR7 ;  /* 0x0000000700007c02 */ /* 0x002fce0008000f00 */
.L_x_164:
[----:B-1----:R1:W3:Y:S02]  /*8550*/  SYNCS.PHASECHK.TRANS64.TRYWAIT P0, [R0+URZ+0x48], R3 ;  /* 0x00004803000075a7 */ /* 0x0022e400080011ff */
[----:B---3--:R-:W-:Y:S05]  /*8560*/  @!P0 NANOSLEEP.SYNCS 0x989680 ;  /* 0x009896800000895d */ /* 0x008fea0003900000 */
[----:B------:R-:W3:Y:S02]  /*8570*/  @!P0 SYNCS.PHASECHK.TRANS64 P0, [R0+URZ+0x48], R3 ;  /* 0x00004803000085a7 */ /* 0x000ee400080010ff */
[----:B---3--:R-:W-:Y:S05]  /*8580*/  @!P0 BRA `(.L_x_164) ;  /* 0xfffffffc00f08947 */ /* 0x008fea000383ffff */
[----:B------:R-:W-:Y:S05]  /*8590*/  BRA `(.L_x_165) ;  /* 0xffffffc000ac7947 */ /* 0x000fea000383ffff */
.L_x_79:
[----:B-1----:R-:W-:-:S07]  /*85a0*/  MOV R0, UR7 ;  /* 0x0000000700007c02 */ /* 0x002fce0008000f00 */
.L_x_166:
[----:B-1----:R1:W3:Y:S02]  /*85b0*/  SYNCS.PHASECHK.TRANS64.TRYWAIT P0, [R0+URZ+0x50], R3 ;  /* 0x00005003000075a7 */ /* 0x0022e400080011ff */
[----:B---3--:R-:W-:Y:S05]  /*85c0*/  @!P0 NANOSLEEP.SYNCS 0x989680 ;  /* 0x009896800000895d */ /* 0x008fea0003900000 */
[----:B------:R-:W3:Y:S02]  /*85d0*/  @!P0 SYNCS.PHASECHK.TRANS64 P0, [R0+URZ+0x50], R3 ;  /* 0x00005003000085a7 */ /* 0x000ee400080010ff */
[----:B---3--:R-:W-:Y:S05]  /*85e0*/  @!P0 BRA `(.L_x_166) ;  /* 0xfffffffc00f08947 */ /* 0x008fea000383ffff */
[----:B------:R-:W-:Y:S05]  /*85f0*/  BRA `(.L_x_167) ;  /* 0xffffffc0009c7947 */ /* 0x000fea000383ffff */
.L_x_81:
[----:B--2---:R2:W4:Y:S02]  /*8600*/  SYNCS.PHASECHK.TRANS64.TRYWAIT P0, [R0+URZ+0x70], R3 ;  /* 0x00007003000075a7 */ /* 0x00452400080011ff */
[----:B----4-:R-:W-:Y:S05]  /*8610*/  @!P0 NANOSLEEP.SYNCS 0x989680 ;  /* 0x009896800000895d */ /* 0x010fea0003900000 */
[----:B------:R-:W4:Y:S02]  /*8620*/  @!P0 SYNCS.PHASECHK.TRANS64 P0, [R0+URZ+0x70], R3 ;  /* 0x00007003000085a7 */ /* 0x000f2400080010ff */
[----:B----4-:R-:W-:Y:S05]  /*8630*/  @!P0 BRA `(.L_x_81) ;  /* 0xfffffffc00f08947 */ /* 0x010fea000383ffff */
[----:B------:R-:W-:Y:S05]  /*8640*/  BRA `(.L_x_168) ;  /* 0xffffffc400707947 */ /* 0x000fea000383ffff */
.L_x_92:
[----:B-1----:R-:W-:Y:S04]  /*8650*/  MOV R2, UR48 ;  /* 0x0000003000027c02 */ /* 0x002fe80008000f00 */
[----:B------:R1:W3:Y:S03]  /*8660*/  SYNCS.PHASECHK.TRANS64.TRYWAIT P1, [R2+URZ+0x20], R3 ;  /* 0x00002003020075a7 */ /* 0x0002e600080211ff */
[----:B---3--:R-:W-:Y:S05]  /*8670*/  @!P1 NANOSLEEP.SYNCS 0x989680 ;  /* 0x009896800000995d */ /* 0x008fea0003900000 */
[----:B------:R-:W3:Y:S02]  /*8680*/  @!P1 SYNCS.PHASECHK.TRANS64 P1, [R2+URZ+0x20], R3 ;  /* 0x00002003020095a7 */ /* 0x000ee400080210ff */
[----:B---3--:R-:W-:Y:S05]  /*8690*/  @!P1 BRA `(.L_x_92) ;  /* 0xfffffffc00ec9947 */ /* 0x008fea000383ffff */
[----:B------:R-:W-:Y:S05]  /*86a0*/  BRA `(.L_x_91) ;  /* 0xffffffd0007c7947 */ /* 0x000fea000383ffff */
.L_x_94:
[----:B-1----:R1:W4:Y:S02]  /*86b0*/  SYNCS.PHASECHK.TRANS64.TRYWAIT P0, [R79+URZ+0x90], R0 ;  /* 0x000090004f0075a7 */ /* 0x00232400080011ff */
[----:B----4-:R-:W-:Y:S05]  /*86c0*/  @!P0 NANOSLEEP.SYNCS 0x989680 ;  /* 0x009896800000895d */ /* 0x010fea0003900000 */
[----:B------:R-:W4:Y:S02]  /*86d0*/  @!P0 SYNCS.PHASECHK.TRANS64 P0, [R79+URZ+0x90], R0 ;  /* 0x000090004f0085a7 */ /* 0x000f2400080010ff */
[----:B----4-:R-:W-:Y:S05]  /*86e0*/  @!P0 BRA `(.L_x_94) ;  /* 0xfffffffc00f08947 */ /* 0x010fea000383ffff */
[----:B------:R-:W-:Y:S05]  /*86f0*/  BRA `(.L_x_93) ;  /* 0xffffffd000a07947 */ /* 0x000fea000383ffff */
.L_x_103:
[----:B--2---:R2:W4:Y:S02]  /*8700*/  SYNCS.PHASECHK.TRANS64.TRYWAIT P0, [R3+URZ+0x20], R0 ;  /* 0x00002000030075a7 */ /* 0x00452400080011ff */
[----:B----4-:R-:W-:Y:S05]  /*8710*/  @!P0 NANOSLEEP.SYNCS 0x989680 ;  /* 0x009896800000895d */ /* 0x010fea0003900000 */
[----:B------:R-:W4:Y:S02]  /*8720*/  @!P0 SYNCS.PHASECHK.TRANS64 P0, [R3+URZ+0x20], R0 ;  /* 0x00002000030085a7 */ /* 0x000f2400080010ff */
[----:B----4-:R-:W-:Y:S05]  /*8730*/  @!P0 BRA `(.L_x_103) ;  /* 0xfffffffc00f08947 */ /* 0x010fea000383ffff */
[----:B------:R-:W-:Y:S05]  /*8740*/  BRA `(.L_x_102) ;  /* 0xffffffd8008c7947 */ /* 0x000fea000383ffff */
.L_x_111:
[----:B--2---:R2:W4:Y:S02]  /*8750*/  SYNCS.PHASECHK.TRANS64.TRYWAIT P0, [R83+URZ+0x20], R4 ;  /* 0x00002004530075a7 */ /* 0x00452400080011ff */
[----:B----4-:R-:W-:Y:S05]  /*8760*/  @!P0 NANOSLEEP.SYNCS 0x989680 ;  /* 0x009896800000895d */ /* 0x010fea0003900000 */
[----:B------:R-:W4:Y:S02]  /*8770*/  @!P0 SYNCS.PHASECHK.TRANS64 P0, [R83+URZ+0x20], R4 ;  /* 0x00002004530085a7 */ /* 0x000f2400080010ff */
[----:B----4-:R-:W-:Y:S05]  /*8780*/  @!P0 BRA `(.L_x_111) ;  /* 0xfffffffc00f08947 */ /* 0x010fea000383ffff */
[----:B------:R-:W-:Y:S05]  /*8790*/  BRA `(.L_x_110) ;  /* 0xffffffe000987947 */ /* 0x000fea000383ffff */
.L_x_119:
[----:B--2---:R2:W4:Y:S02]  /*87a0*/  SYNCS.PHASECHK.TRANS64.TRYWAIT P0, [R88+URZ+0x20], R3 ;  /* 0x00002003580075a7 */ /* 0x00452400080011ff */
[----:B----4-:R-:W-:Y:S05]  /*87b0*/  @!P0 NANOSLEEP.SYNCS 0x989680 ;  /* 0x009896800000895d */ /* 0x010fea0003900000 */
[----:B------:R-:W4:Y:S02]  /*87c0*/  @!P0 SYNCS.PHASECHK.TRANS64 P0, [R88+URZ+0x20], R3 ;  /* 0x00002003580085a7 */ /* 0x000f2400080010ff */
[----:B----4-:R-:W-:Y:S05]  /*87d0*/  @!P0 BRA `(.L_x_119) ;  /* 0xfffffffc00f08947 */ /* 0x010fea000383ffff */
[----:B------:R-:W-:Y:S05]  /*87e0*/  BRA `(.L_x_118) ;  /* 0xffffffe800a47947 */ /* 0x000fea000383ffff */
        .weak           $__internal_0_$__cuda_sm10x_tcgen05_guardrail_trap_col_being_dealloced_not_returned_by_alloc
        .type           $__internal_0_$__cuda_sm10x_tcgen05_guardrail_trap_col_being_dealloced_not_returned_by_alloc,@function
        .size           $__internal_0_$__cuda_sm10x_tcgen05_guardrail_trap_col_being_dealloced_not_returned_by_alloc,($__internal_1_$__cuda_sm10x_tcgen05_guardrail_trap_phase_invalid_during_alloc - $__internal_0_$__cuda_sm10x_tcgen05_guardrail_trap_col_being_dealloced_not_returned_by_alloc)
$__internal_0_$__cuda_sm10x_tcgen05_guardrail_trap_col_being_dealloced_not_returned_by_alloc:
[----:B------:R-:W-:Y:S05]  /*87f0*/  BPT.TRAP 0x1 ;  /* 0x000000040000795c */ /* 0x000fea0000300000 */
[----:B------:R-:W-:-:S04]  /*8800*/  HFMA2 R3, -RZ, RZ, 0, 0 ;  /* 0x00000000ff037431 */ /* 0x000fc800000001ff */
[----:B------:R-:W-:Y:S05]  /*8810*/  RET.REL.NODEC R2 `(_ZN7cutlass13device_kernelINS_4gemm6kernel13GemmUniversalIN4cute5tupleIJiiiiEEENS1_10collective13CollectiveMmaINS1_35MainloopSm100TmaUmmaWarpSpecializedILi2ELi2ELi4ENS5_IJNS4_1CILi1EEESB_SB_EEEEENS5_IJNSA_ILi64EEENSA_ILi128EEESE_EEENS_6half_tENS5_IJlSB_lEEESH_SI_NS4_8TiledMMAINS4_8MMA_AtomIJNS4_20SM100_MMA_F16BF16_SSISH_SH_fLi64ELi128ELNS4_4UMMA5MajorE0ELSN_0ELNSM_7ScaleInE0ELSO_0EEEEEENS4_6LayoutISC_NS5_IJNSA_ILi0EEESS_SS_EEEEENS5_IJNS4_10UnderscoreESV_SV_EEEEENS4_13SM90_TMA_LOADENS4_14ComposedLayoutINS4_7SwizzleILi3ELi4ELi3EEENS4_18smem_ptr_flag_bitsILi16EEENSR_INS5_IJNSA_ILi8EEESE_EEENS5_IJSE_SB_EEEEEEEvNS4_8identityESY_S18_vS19_EENS_8epilogue10collective18CollectiveEpilogueINS1B_23Sm100TmaWarpSpecializedILi4ELi2ELi16ELb1ELb0EEEJSG_NS5_IJNSR_ISE_SB_EENSR_INSA_ILi32EEESB_EEEEESH_SI_SH_SI_NS1B_6fusion15FusionCallbacksIS1F_NS1K_17LinearCombinationISH_fSH_fLNS_15FloatRoundStyleE2EEESG_S1J_JEEENS4_5SM1004TMEM4LOAD26SM100_TMEM_LOAD_16dp256b4xESY_NSZ_INS10_ILi2ELi4ELi3EEES13_NSR_INS5_IJS14_S1H_EEENS5_IJS1H_SB_EEEEEEENS4_17SM75_U32x4_LDSM_NENS4_14SM90_TMA_STOREES1Y_NS4_17SM90_U32x4_STSM_NENS4_39AutoVectorizingCopyWithAssumedAlignmentILi128EEEEEEvvEEEEvNT_6ParamsE) ;  /* 0xffffff7402f87950 */ /* 0x000fea0003c3ffff */
        .weak           $__internal_1_$__cuda_sm10x_tcgen05_guardrail_trap_phase_invalid_during_alloc
        .type           $__internal_1_$__cuda_sm10x_tcgen05_guardrail_trap_phase_invalid_during_alloc,@function
        .size           $__internal_1_$__cuda_sm10x_tcgen05_guardrail_trap_phase_invalid_during_alloc,($__internal_2_$__cuda_sm10x_tcgen05_guardrail_trap_unallocated_columns_being_dealloced - $__internal_1_$__cuda_sm10x_tcgen05_guardrail_trap_phase_invalid_during_alloc)
$__internal_1_$__cuda_sm10x_tcgen05_guardrail_trap_phase_invalid_during_alloc:
[----:B------:R-:W-:Y:S05]  /*8820*/  BPT.TRAP 0x1 ;  /* 0x000000040000795c */ /* 0x000fea0000300000 */
[----:B------:R-:W-:-:S04]  /*8830*/  MOV R3, 0x0 ;  /* 0x0000000000037802 */ /* 0x000fc80000000f00 */
[----:B------:R-:W-:Y:S05]  /*8840*/  RET.REL.NODEC R2 `(_ZN7cutlass13device_kernelINS_4gemm6kernel13GemmUniversalIN4cute5tupleIJiiiiEEENS1_10collective13CollectiveMmaINS1_35MainloopSm100TmaUmmaWarpSpecializedILi2ELi2ELi4ENS5_IJNS4_1CILi1EEESB_SB_EEEEENS5_IJNSA_ILi64EEENSA_ILi128EEESE_EEENS_6half_tENS5_IJlSB_lEEESH_SI_NS4_8TiledMMAINS4_8MMA_AtomIJNS4_20SM100_MMA_F16BF16_SSISH_SH_fLi64ELi128ELNS4_4UMMA5MajorE0ELSN_0ELNSM_7ScaleInE0ELSO_0EEEEEENS4_6LayoutISC_NS5_IJNSA_ILi0EEESS_SS_EEEEENS5_IJNS4_10UnderscoreESV_SV_EEEEENS4_13SM90_TMA_LOADENS4_14ComposedLayoutINS4_7SwizzleILi3ELi4ELi3EEENS4_18smem_ptr_flag_bitsILi16EEENSR_INS5_IJNSA_ILi8EEESE_EEENS5_IJSE_SB_EEEEEEEvNS4_8identityESY_S18_vS19_EENS_8epilogue10collective18CollectiveEpilogueINS1B_23Sm100TmaWarpSpecializedILi4ELi2ELi16ELb1ELb0EEEJSG_NS5_IJNSR_ISE_SB_EENSR_INSA_ILi32EEESB_EEEEESH_SI_SH_SI_NS1B_6fusion15FusionCallbacksIS1F_NS1K_17LinearCombinationISH_fSH_fLNS_15FloatRoundStyleE2EEESG_S1J_JEEENS4_5SM1004TMEM4LOAD26SM100_TMEM_LOAD_16dp256b4xESY_NSZ_INS10_ILi2ELi4ELi3EEES13_NSR_INS5_IJS14_S1H_EEENS5_IJS1H_SB_EEEEEEENS4_17SM75_U32x4_LDSM_NENS4_14SM90_TMA_STOREES1Y_NS4_17SM90_U32x4_STSM_NENS4_39AutoVectorizingCopyWithAssumedAlignmentILi128EEEEEEvvEEEEvNT_6ParamsE) ;  /* 0xffffff7402ec7950 */ /* 0x000fea0003c3ffff */
        .weak           $__internal_2_$__cuda_sm10x_tcgen05_guardrail_trap_unallocated_columns_being_dealloced
        .type           $__internal_2_$__cuda_sm10x_tcgen05_guardrail_trap_unallocated_columns_being_dealloced,@function
        .size           $__internal_2_$__cuda_sm10x_tcgen05_guardrail_trap_unallocated_columns_being_dealloced,(.L_x_170 - $__internal_2_$__cuda_sm10x_tcgen05_guardrail_trap_unallocated_columns_being_dealloced)
$__internal_2_$__cuda_sm10x_tcgen05_guardrail_trap_unallocated_columns_being_dealloced:
[----:B------:R-:W-:Y:S05]  /*8850*/  BPT.TRAP 0x1 ;  /* 0x000000040000795c */ /* 0x000fea0000300000 */
[----:B------:R-:W-:-:S04]  /*8860*/  HFMA2 R3, -RZ, RZ, 0, 0 ;  /* 0x00000000ff037431 */ /* 0x000fc800000001ff */
[----:B------:R-:W-:Y:S05]  /*8870*/  RET.REL.NODEC R2 `(_ZN7cutlass13device_kernelINS_4gemm6kernel13GemmUniversalIN4cute5tupleIJiiiiEEENS1_10collective13CollectiveMmaINS1_35MainloopSm100TmaUmmaWarpSpecializedILi2ELi2ELi4ENS5_IJNS4_1CILi1EEESB_SB_EEEEENS5_IJNSA_ILi64EEENSA_ILi128EEESE_EEENS_6half_tENS5_IJlSB_lEEESH_SI_NS4_8TiledMMAINS4_8MMA_AtomIJNS4_20SM100_MMA_F16BF16_SSISH_SH_fLi64ELi128ELNS4_4UMMA5MajorE0ELSN_0ELNSM_7ScaleInE0ELSO_0EEEEEENS4_6LayoutISC_NS5_IJNSA_ILi0EEESS_SS_EEEEENS5_IJNS4_10UnderscoreESV_SV_EEEEENS4_13SM90_TMA_LOADENS4_14ComposedLayoutINS4_7SwizzleILi3ELi4ELi3EEENS4_18smem_ptr_flag_bitsILi16EEENSR_INS5_IJNSA_ILi8EEESE_EEENS5_IJSE_SB_EEEEEEEvNS4_8identityESY_S18_vS19_EENS_8epilogue10collective18CollectiveEpilogueINS1B_23Sm100TmaWarpSpecializedILi4ELi2ELi16ELb1ELb0EEEJSG_NS5_IJNSR_ISE_SB_EENSR_INSA_ILi32EEESB_EEEEESH_SI_SH_SI_NS1B_6fusion15FusionCallbacksIS1F_NS1K_17LinearCombinationISH_fSH_fLNS_15FloatRoundStyleE2EEESG_S1J_JEEENS4_5SM1004TMEM4LOAD26SM100_TMEM_LOAD_16dp256b4xESY_NSZ_INS10_ILi2ELi4ELi3EEES13_NSR_INS5_IJS14_S1H_EEENS5_IJS1H_SB_EEEEEEENS4_17SM75_U32x4_LDSM_NENS4_14SM90_TMA_STOREES1Y_NS4_17SM90_U32x4_STSM_NENS4_39AutoVectorizingCopyWithAssumedAlignmentILi128EEEEEEvvEEEEvNT_6ParamsE) ;  /* 0xffffff7402e07950 */ /* 0x000fea0003c3ffff */
.L_x_169:
[----:B------:R-:W-:-:S00]  /*8880*/  BRA `(.L_x_169) ;  /* 0xfffffffc00fc7947 */ /* 0x000fc0000383ffff */
[----:B------:R-:W-:-:S00]  /*8890*/  NOP ;  /* 0x0000000000007918 */ /* 0x000fc00000000000 */
        /* <DEDUP_REMOVED lines=14> */
.L_x_170:


//--------------------- .nv.global.init           --------------------------
	.section	.nv.global.init,"aw",@progbits
.nv.global.init:
	.type		$str$27,@object
	.size		$str$27,($str$28 - $str$27)
$str$27:
        /*0000*/ 	.byte	0x28, 0x61, 0x64, 0x64, 0x72, 0x65, 0x73, 0x73, 0x20, 0x26, 0x20, 0x6d, 0x61, 0x73, 0x6b, 0x29
        /*0010*/ 	.byte	0x20, 0x3d, 0x3d, 0x20, 0x30, 0x00
	.type		$str$28,@object
	.size		$str$28,($str$26 - $str$28)
$str$28:
        /*0016*/ 	.byte	0x2f, 0x74, 0x6d, 0x70, 0x2f, 0x63, 0x75, 0x74, 0x6c, 0x61, 0x73, 0x73, 0x5f, 0x73, 0x77, 0x65
        /*0026*/ 	.byte	0x65, 0x70, 0x5f, 0x73, 0x72, 0x63, 0x2f, 0x69, 0x6e, 0x63, 0x6c, 0x75, 0x64, 0x65, 0x2f, 0x63
        /*0036*/ 	.byte	0x75, 0x74, 0x65, 0x2f, 0x70, 0x6f, 0x69, 0x6e, 0x74, 0x65, 0x72, 0x5f, 0x66, 0x6c, 0x61, 0x67
        /*0046*/ 	.byte	0x67, 0x65, 0x64, 0x2e, 0x68, 0x70, 0x70, 0x00
	.type		$str$26,@object
	.size		$str$26,($str$25 - $str$26)
$str$26:
        /*004e*/ 	.byte	0x2f, 0x74, 0x6d, 0x70, 0x2f, 0x63, 0x75, 0x74, 0x6c, 0x61, 0x73, 0x73, 0x5f, 0x73, 0x77, 0x65
        /*005e*/ 	.byte	0x65, 0x70, 0x5f, 0x73, 0x72, 0x63, 0x2f, 0x69, 0x6e, 0x63, 0x6c, 0x75, 0x64, 0x65, 0x2f, 0x63
        /*006e*/ 	.byte	0x75, 0x74, 0x65, 0x2f, 0x61, 0x74, 0x6f, 0x6d, 0x2f, 0x63, 0x6f, 0x70, 0x79, 0x5f, 0x74, 0x72
        /*007e*/ 	.byte	0x61, 0x69, 0x74, 0x73, 0x5f, 0x73, 0x6d, 0x31, 0x30, 0x30, 0x2e, 0x68, 0x70, 0x70, 0x00
	.type		$str$25,@object
	.size		$str$25,(__unnamed_1 - $str$25)
$str$25:
        /*008d*/ 	.byte	0x28, 0x28, 0x75, 0x69, 0x6e, 0x74, 0x33, 0x32, 0x5f, 0x74, 0x28, 0x74, 0x68, 0x72, 0x65, 0x61
        /*009d*/ 	.byte	0x64, 0x49, 0x64, 0x78, 0x2e, 0x78, 0x29, 0x20, 0x2f, 0x20, 0x33, 0x32, 0x29, 0x20, 0x25, 0x20
        /*00ad*/ 	.byte	0x34, 0x29, 0x20, 0x3d, 0x3d, 0x20, 0x28, 0x28, 0x28, 0x74, 0x6d, 0x65, 0x6d, 0x5f, 0x61, 0x64
        /*00bd*/ 	.byte	0x64, 0x72, 0x20, 0x3e, 0x3e, 0x20, 0x31, 0x36, 0x29, 0x20, 0x2f, 0x20, 0x33, 0x32, 0x29, 0x20
        /*00cd*/ 	.byte	0x25, 0x20, 0x34, 0x29, 0x00
	.type		__unnamed_1,@object
	.size		__unnamed_1,(__unnamed_2 - __unnamed_1)
__unnamed_1:
        /*00d2*/ 	.byte	0x61, 0x75, 0x74, 0x6f, 0x20, 0x63, 0x75, 0x74, 0x65, 0x3a, 0x3a, 0x61, 0x73, 0x5f, 0x70, 0x6f
        /* <DEDUP_REMOVED lines=24> */
        /*0262*/ 	.byte	0x3e, 0x3e, 0x3e, 0x5d, 0x00
	.type		__unnamed_2,@object
	.size		__unnamed_2,(.L_2 - __unnamed_2)
__unnamed_2:
        /* <DEDUP_REMOVED lines=46> */
.L_2:


//--------------------- .nv.shared._ZN7cutlass13device_kernelINS_4gemm6kernel13GemmUniversalIN4cute5tupleIJiiiiEEENS1_10collective13CollectiveMmaINS1_35MainloopSm100TmaUmmaWarpSpecializedILi2ELi2ELi4ENS5_IJNS4_1CILi1EEESB_SB_EEEEENS5_IJNSA_ILi64EEENSA_ILi128EEESE_EEENS_6half_tENS5_IJlSB_lEEESH_SI_NS4_8TiledMMAINS4_8MMA_AtomIJNS4_20SM100_MMA_F16BF16_SSISH_SH_fLi64ELi128ELNS4_4UMMA5MajorE0ELSN_0ELNSM_7ScaleInE0ELSO_0EEEEEENS4_6LayoutISC_NS5_IJNSA_ILi0EEESS_SS_EEEEENS5_IJNS4_10UnderscoreESV_SV_EEEEENS4_13SM90_TMA_LOADENS4_14ComposedLayoutINS4_7SwizzleILi3ELi4ELi3EEENS4_18smem_ptr_flag_bitsILi16EEENSR_INS5_IJNSA_ILi8EEESE_EEENS5_IJSE_SB_EEEEEEEvNS4_8identityESY_S18_vS19_EENS_8epilogue10collective18CollectiveEpilogueINS1B_23Sm100TmaWarpSpecializedILi4ELi2ELi16ELb1ELb0EEEJSG_NS5_IJNSR_ISE_SB_EENSR_INSA_ILi32EEESB_EEEEESH_SI_SH_SI_NS1B_6fusion15FusionCallbacksIS1F_NS1K_17LinearCombinationISH_fSH_fLNS_15FloatRoundStyleE2EEESG_S1J_JEEENS4_5SM1004TMEM4LOAD26SM100_TMEM_LOAD_16dp256b4xESY_NSZ_INS10_ILi2ELi4ELi3EEES13_NSR_INS5_IJS14_S1H_EEENS5_IJS1H_SB_EEEEEEENS4_17SM75_U32x4_LDSM_NENS4_14SM90_TMA_STOREES1Y_NS4_17SM90_U32x4_STSM_NENS4_39AutoVectorizingCopyWithAssumedAlignmentILi128EEEEEEvvEEEEvNT_6ParamsE --------------------------
	.section	.nv.shared._ZN7cutlass13device_kernelINS_4gemm6kernel13GemmUniversalIN4cute5tupleIJiiiiEEENS1_10collective13CollectiveMmaINS1_35MainloopSm100TmaUmmaWarpSpecializedILi2ELi2ELi4ENS5_IJNS4_1CILi1EEESB_SB_EEEEENS5_IJNSA_ILi64EEENSA_ILi128EEESE_EEENS_6half_tENS5_IJlSB_lEEESH_SI_NS4_8TiledMMAINS4_8MMA_AtomIJNS4_20SM100_MMA_F16BF16_SSISH_SH_fLi64ELi128ELNS4_4UMMA5MajorE0ELSN_0ELNSM_7ScaleInE0ELSO_0EEEEEENS4_6LayoutISC_NS5_IJNSA_ILi0EEESS_SS_EEEEENS5_IJNS4_10UnderscoreESV_SV_EEEEENS4_13SM90_TMA_LOADENS4_14ComposedLayoutINS4_7SwizzleILi3ELi4ELi3EEENS4_18smem_ptr_flag_bitsILi16EEENSR_INS5_IJNSA_ILi8EEESE_EEENS5_IJSE_SB_EEEEEEEvNS4_8identityESY_S18_vS19_EENS_8epilogue10collective18CollectiveEpilogueINS1B_23Sm100TmaWarpSpecializedILi4ELi2ELi16ELb1ELb0EEEJSG_NS5_IJNSR_ISE_SB_EENSR_INSA_ILi32EEESB_EEEEESH_SI_SH_SI_NS1B_6fusion15FusionCallbacksIS1F_NS1K_17LinearCombinationISH_fSH_fLNS_15FloatRoundStyleE2EEESG_S1J_JEEENS4_5SM1004TMEM4LOAD26SM100_TMEM_LOAD_16dp256b4xESY_NSZ_INS10_ILi2ELi4ELi3EEES13_NSR_INS5_IJS14_S1H_EEENS5_IJS1H_SB_EEEEEEENS4_17SM75_U32x4_LDSM_NENS4_14SM90_TMA_STOREES1Y_NS4_17SM90_U32x4_STSM_NENS4_39AutoVectorizingCopyWithAssumedAlignmentILi128EEEEEEvvEEEEvNT_6ParamsE,"aw",@nobits
	.sectionflags	@""
	.align	16
	.zero		1024


//--------------------- .nv.shared.reserved.0     --------------------------
	.section	.nv.shared.reserved.0,"aw",@nobits
	.weak		__nv_reservedSMEM_offset_0_alias
	.size		__nv_reservedSMEM_offset_0_alias, 0, 64
	.other		__nv_reservedSMEM_offset_0_alias,@"STO_CUDA_RESERVED_SHARED STV_DEFAULT"
__nv_reservedSMEM_offset_0_alias:
	.zero		0
.nv.shared.reserved.0:
	.zero		64
	.weak		__nv_reservedSMEM_tcgen05_partition
	.type		__nv_reservedSMEM_tcgen05_partition,@object
	.size		__nv_reservedSMEM_tcgen05_partition,(.L_0 - __nv_reservedSMEM_tcgen05_partition)
__nv_reservedSMEM_tcgen05_partition:
	.zero		32
.L_0:


//--------------------- .nv.global                --------------------------
	.section	.nv.global,"aw",@nobits
.nv.global:
	.type		_ZN40_INTERNAL_61d3bbe4_4_k_cu_0df76934_297234cute1_E,@object
	.size		_ZN40_INTERNAL_61d3bbe4_4_k_cu_0df76934_297234cute1_E,(_ZN40_INTERNAL_61d3bbe4_4_k_cu_0df76934_297234cuda3std3__45__cpo6cbeginE - _ZN40_INTERNAL_61d3bbe4_4_k_cu_0df76934_297234cute1_E)
_ZN40_INTERNAL_61d3bbe4_4_k_cu_0df76934_297234cute1_E:
	.zero		1
	.type		_ZN40_INTERNAL_61d3bbe4_4_k_cu_0df76934_297234cuda3std3__45__cpo6cbeginE,@object
	.size		_ZN40_INTERNAL_61d3bbe4_4_k_cu_0df76934_297234cuda3std3__45__cpo6cbeginE,(_ZN40_INTERNAL_61d3bbe4_4_k_cu_0df76934_297234cuda3std3__48in_placeE - _ZN40_INTERNAL_61d3bbe4_4_k_cu_0df76934_297234cuda3std3__45__cpo6cbeginE)
_ZN40_INTERNAL_61d3bbe4_4_k_cu_0df76934_297234cuda3std3__45__cpo6cbeginE:
	.zero		1
	.type		_ZN40_INTERNAL_61d3bbe4_4_k_cu_0df76934_297234cuda3std3__48in_placeE,@object
	.size		_ZN40_INTERNAL_61d3bbe4_4_k_cu_0df76934_297234cuda3std3__48in_placeE,(_ZN40_INTERNAL_61d3bbe4_4_k_cu_0df76934_297234cuda3std6ranges3__45__cpo9iter_moveE - _ZN40_INTERNAL_61d3bbe4_4_k_cu_0df76934_297234cuda3std3__48in_placeE)
_ZN40_INTERNAL_61d3bbe4_4_k_cu_0df76934_297234cuda3std3__48in_placeE:
	.zero		1
	.type		_ZN40_INTERNAL_61d3bbe4_4_k_cu_0df76934_297234cuda3std6ranges3__45__cpo9iter_moveE,@object
	.size		_ZN40_INTERNAL_61d3bbe4_4_k_cu_0df76934_297234cuda3std6ranges3__45__cpo9iter_moveE,(_ZN40_INTERNAL_61d3bbe4_4_k_cu_0df76934_297234cuda3std3__45__cpo5beginE - _ZN40_INTERNAL_61d3bbe4_4_k_cu_0df76934_297234cuda3std6ranges3__45__cpo9iter_moveE)
_ZN40_INTERNAL_61d3bbe4_4_k_cu_0df76934_297234cuda3std6ranges3__45__cpo9iter_moveE:
	.zero		1
	.type		_ZN40_INTERNAL_61d3bbe4_4_k_cu_0df76934_297234cuda3std3__45__cpo5beginE,@object
	.size		_ZN40_INTERNAL_61d3bbe4_4_k_cu_0df76934_297234cuda3std3__45__cpo5beginE,(_ZN40_INTERNAL_61d3bbe4_4_k_cu_0df76934_297234cuda3std3__442_GLOBAL__N__61d3bbe4_4_k_cu_0df76934_297236ignoreE - _ZN40_INTERNAL_61d3bbe4_4_k_cu_0df76934_297234cuda3std3__45__cpo5beginE)
_ZN40_INTERNAL_61d3bbe4_4_k_cu_0df76934_297234cuda3std3__45__cpo5beginE:
	.zero		1
	.type		_ZN40_INTERNAL_61d3bbe4_4_k_cu_0df76934_297234cuda3std3__442_GLOBAL__N__61d3bbe4_4_k_cu_0df76934_297236ignoreE,@object
	.size		_ZN40_INTERNAL_61d3bbe4_4_k_cu_0df76934_297234cuda3std3__442_GLOBAL__N__61d3bbe4_4_k_cu_0df76934_297236ignoreE,(_ZN40_INTERNAL_61d3bbe4_4_k_cu_0df76934_297234cute7productE - _ZN40_INTERNAL_61d3bbe4_4_k_cu_0df76934_297234cuda3std3__442_GLOBAL__N__61d3bbe4_4_k_cu_0df76934_297236ignoreE)
_ZN40_INTERNAL_61d3bbe4_4_k_cu_0df76934_297234cuda3std3__442_GLOBAL__N__61d3bbe4_4_k_cu_0df76934_297236ignoreE:
	.zero		1
	.type		_ZN40_INTERNAL_61d3bbe4_4_k_cu_0df76934_297234cute7productE,@object
	.size		_ZN40_INTERNAL_61d3bbe4_4_k_cu_0df76934_297234cute7productE,(_ZN40_INTERNAL_61d3bbe4_4_k_cu_0df76934_297234cuda3std3__45__cpo3endE - _ZN40_INTERNAL_61d3bbe4_4_k_cu_0df76934_297234cute7productE)
_ZN40_INTERNAL_61d3bbe4_4_k_cu_0df76934_297234cute7productE:
	.zero		1
	.type		_ZN40_INTERNAL_61d3bbe4_4_k_cu_0df76934_297234cuda3std3__45__cpo3endE,@object
	.size		_ZN40_INTERNAL_61d3bbe4_4_k_cu_0df76934_297234cuda3std3__45__cpo3endE,(_ZN40_INTERNAL_61d3bbe4_4_k_cu_0df76934_297234cuda3std3__419piecewise_constructE - _ZN40_INTERNAL_61d3bbe4_4_k_cu_0df76934_297234cuda3std3__45__cpo3endE)
_ZN40_INTERNAL_61d3bbe4_4_k_cu_0df76934_297234cuda3std3__45__cpo3endE:
	.zero		1
	.type		_ZN40_INTERNAL_61d3bbe4_4_k_cu_0df76934_297234cuda3std3__419piecewise_constructE,@object
	.size		_ZN40_INTERNAL_61d3bbe4_4_k_cu_0df76934_297234cuda3std3__419piecewise_constructE,(_ZN40_INTERNAL_61d3bbe4_4_k_cu_0df76934_297234cuda3std3__45__cpo4cendE - _ZN40_INTERNAL_61d3bbe4_4_k_cu_0df76934_297234cuda3std3__419piecewise_constructE)
_ZN40_INTERNAL_61d3bbe4_4_k_cu_0df76934_297234cuda3std3__419piecewise_constructE:
	.zero		1
	.type		_ZN40_INTERNAL_61d3bbe4_4_k_cu_0df76934_297234cuda3std3__45__cpo4cendE,@object
	.size		_ZN40_INTERNAL_61d3bbe4_4_k_cu_0df76934_297234cuda3std3__45__cpo4cendE,(_ZN40_INTERNAL_61d3bbe4_4_k_cu_0df76934_297234cuda3std6ranges3__45__cpo4swapE - _ZN40_INTERNAL_61d3bbe4_4_k_cu_0df76934_297234cuda3std3__45__cpo4cendE)
_ZN40_INTERNAL_61d3bbe4_4_k_cu_0df76934_297234cuda3std3__45__cpo4cendE:
	.zero		1
	.type		_ZN40_INTERNAL_61d3bbe4_4_k_cu_0df76934_297234cuda3std6ranges3__45__cpo4swapE,@object
	.size		_ZN40_INTERNAL_61d3bbe4_4_k_cu_0df76934_297234cuda3std6ranges3__45__cpo4swapE,(.L_10 - _ZN40_INTERNAL_61d3bbe4_4_k_cu_0df76934_297234cuda3std6ranges3__45__cpo4swapE)
_ZN40_INTERNAL_61d3bbe4_4_k_cu_0df76934_297234cuda3std6ranges3__45__cpo4swapE:
	.zero		1
.L_10:


//--------------------- .nv.constant0._ZN7cutlass13device_kernelINS_4gemm6kernel13GemmUniversalIN4cute5tupleIJiiiiEEENS1_10collective13CollectiveMmaINS1_35MainloopSm100TmaUmmaWarpSpecializedILi2ELi2ELi4ENS5_IJNS4_1CILi1EEESB_SB_EEEEENS5_IJNSA_ILi64EEENSA_ILi128EEESE_EEENS_6half_tENS5_IJlSB_lEEESH_SI_NS4_8TiledMMAINS4_8MMA_AtomIJNS4_20SM100_MMA_F16BF16_SSISH_SH_fLi64ELi128ELNS4_4UMMA5MajorE0ELSN_0ELNSM_7ScaleInE0ELSO_0EEEEEENS4_6LayoutISC_NS5_IJNSA_ILi0EEESS_SS_EEEEENS5_IJNS4_10UnderscoreESV_SV_EEEEENS4_13SM90_TMA_LOADENS4_14ComposedLayoutINS4_7SwizzleILi3ELi4ELi3EEENS4_18smem_ptr_flag_bitsILi16EEENSR_INS5_IJNSA_ILi8EEESE_EEENS5_IJSE_SB_EEEEEEEvNS4_8identityESY_S18_vS19_EENS_8epilogue10collective18CollectiveEpilogueINS1B_23Sm100TmaWarpSpecializedILi4ELi2ELi16ELb1ELb0EEEJSG_NS5_IJNSR_ISE_SB_EENSR_INSA_ILi32EEESB_EEEEESH_SI_SH_SI_NS1B_6fusion15FusionCallbacksIS1F_NS1K_17LinearCombinationISH_fSH_fLNS_15FloatRoundStyleE2EEESG_S1J_JEEENS4_5SM1004TMEM4LOAD26SM100_TMEM_LOAD_16dp256b4xESY_NSZ_INS10_ILi2ELi4ELi3EEES13_NSR_INS5_IJS14_S1H_EEENS5_IJS1H_SB_EEEEEEENS4_17SM75_U32x4_LDSM_NENS4_14SM90_TMA_STOREES1Y_NS4_17SM90_U32x4_STSM_NENS4_39AutoVectorizingCopyWithAssumedAlignmentILi128EEEEEEvvEEEEvNT_6ParamsE --------------------------
	.section	.nv.constant0._ZN7cutlass13device_kernelINS_4gemm6kernel13GemmUniversalIN4cute5tupleIJiiiiEEENS1_10collective13CollectiveMmaINS1_35MainloopSm100TmaUmmaWarpSpecializedILi2ELi2ELi4ENS5_IJNS4_1CILi1EEESB_SB_EEEEENS5_IJNSA_ILi64EEENSA_ILi128EEESE_EEENS_6half_tENS5_IJlSB_lEEESH_SI_NS4_8TiledMMAINS4_8MMA_AtomIJNS4_20SM100_MMA_F16BF16_SSISH_SH_fLi64ELi128ELNS4_4UMMA5MajorE0ELSN_0ELNSM_7ScaleInE0ELSO_0EEEEEENS4_6LayoutISC_NS5_IJNSA_ILi0EEESS_SS_EEEEENS5_IJNS4_10UnderscoreESV_SV_EEEEENS4_13SM90_TMA_LOADENS4_14ComposedLayoutINS4_7SwizzleILi3ELi4ELi3EEENS4_18smem_ptr_flag_bitsILi16EEENSR_INS5_IJNSA_ILi8EEESE_EEENS5_IJSE_SB_EEEEEEEvNS4_8identityESY_S18_vS19_EENS_8epilogue10collective18CollectiveEpilogueINS1B_23Sm100TmaWarpSpecializedILi4ELi2ELi16ELb1ELb0EEEJSG_NS5_IJNSR_ISE_SB_EENSR_INSA_ILi32EEESB_EEEEESH_SI_SH_SI_NS1B_6fusion15FusionCallbacksIS1F_NS1K_17LinearCombinationISH_fSH_fLNS_15FloatRoundStyleE2EEESG_S1J_JEEENS4_5SM1004TMEM4LOAD26SM100_TMEM_LOAD_16dp256b4xESY_NSZ_INS10_ILi2ELi4ELi3EEES13_NSR_INS5_IJS14_S1H_EEENS5_IJS1H_SB_EEEEEEENS4_17SM75_U32x4_LDSM_NENS4_14SM90_TMA_STOREES1Y_NS4_17SM90_U32x4_STSM_NENS4_39AutoVectorizingCopyWithAssumedAlignmentILi128EEEEEEvvEEEEvNT_6ParamsE,"a",@progbits
	.sectionflags	@""
	.align	4
.nv.constant0._ZN7cutlass13device_kernelINS_4gemm6kernel13GemmUniversalIN4cute5tupleIJiiiiEEENS1_10collective13CollectiveMmaINS1_35MainloopSm100TmaUmmaWarpSpecializedILi2ELi2ELi4ENS5_IJNS4_1CILi1EEESB_SB_EEEEENS5_IJNSA_ILi64EEENSA_ILi128EEESE_EEENS_6half_tENS5_IJlSB_lEEESH_SI_NS4_8TiledMMAINS4_8MMA_AtomIJNS4_20SM100_MMA_F16BF16_SSISH_SH_fLi64ELi128ELNS4_4UMMA5MajorE0ELSN_0ELNSM_7ScaleInE0ELSO_0EEEEEENS4_6LayoutISC_NS5_IJNSA_ILi0EEESS_SS_EEEEENS5_IJNS4_10UnderscoreESV_SV_EEEEENS4_13SM90_TMA_LOADENS4_14ComposedLayoutINS4_7SwizzleILi3ELi4ELi3EEENS4_18smem_ptr_flag_bitsILi16EEENSR_INS5_IJNSA_ILi8EEESE_EEENS5_IJSE_SB_EEEEEEEvNS4_8identityESY_S18_vS19_EENS_8epilogue10collective18CollectiveEpilogueINS1B_23Sm100TmaWarpSpecializedILi4ELi2ELi16ELb1ELb0EEEJSG_NS5_IJNSR_ISE_SB_EENSR_INSA_ILi32EEESB_EEEEESH_SI_SH_SI_NS1B_6fusion15FusionCallbacksIS1F_NS1K_17LinearCombinationISH_fSH_fLNS_15FloatRoundStyleE2EEESG_S1J_JEEENS4_5SM1004TMEM4LOAD26SM100_TMEM_LOAD_16dp256b4xESY_NSZ_INS10_ILi2ELi4ELi3EEES13_NSR_INS5_IJS14_S1H_EEENS5_IJS1H_SB_EEEEEEENS4_17SM75_U32x4_LDSM_NENS4_14SM90_TMA_STOREES1Y_NS4_17SM90_U32x4_STSM_NENS4_39AutoVectorizingCopyWithAssumedAlignmentILi128EEEEEEvvEEEEvNT_6ParamsE:
	.zero		2944


//--------------------- SYMBOLS --------------------------

	.type		.nv.reservedSmem.offset0,@object
	.size		.nv.reservedSmem.offset0,0x4
	.type		.nv.reservedSmem.cap,@object
	.size		.nv.reservedSmem.cap,0x4
	.type		__assertfail,@function
